//
// Generated by NVIDIA NVVM Compiler
//
// Compiler Build ID: CL-36424714
// Cuda compilation tools, release 13.0, V13.0.88
// Based on NVVM 20.0.0
//

.version 9.0
.target sm_100
.address_size 64

	// .globl	_Z11sort_chunksPKiPiii
.extern .shared .align 16 .b8 s[];

.visible .entry _Z11sort_chunksPKiPiii(
	.param .u64 .ptr .align 1 _Z11sort_chunksPKiPiii_param_0,
	.param .u64 .ptr .align 1 _Z11sort_chunksPKiPiii_param_1,
	.param .u32 _Z11sort_chunksPKiPiii_param_2,
	.param .u32 _Z11sort_chunksPKiPiii_param_3
)
{
	.reg .pred 	%p<21>;
	.reg .b32 	%r<120>;
	.reg .b64 	%rd<21>;

	ld.param.u64 	%rd3, [_Z11sort_chunksPKiPiii_param_0];
	ld.param.u64 	%rd4, [_Z11sort_chunksPKiPiii_param_1];
	ld.param.u32 	%r44, [_Z11sort_chunksPKiPiii_param_2];
	ld.param.u32 	%r45, [_Z11sort_chunksPKiPiii_param_3];
	cvta.to.global.u64 	%rd1, %rd3;
	cvta.to.global.u64 	%rd2, %rd4;
	mov.u32 	%r46, %ctaid.x;
	mul.lo.s32 	%r1, %r45, %r46;
	add.s32 	%r47, %r1, %r45;
	setp.gt.s32 	%p1, %r47, %r44;
	sub.s32 	%r48, %r44, %r1;
	selp.b32 	%r2, %r48, %r45, %p1;
	setp.lt.s32 	%p2, %r2, 1;
	@%p2 bra 	$L__BB0_21;
	mov.u32 	%r119, %tid.x;
	setp.ge.u32 	%p3, %r119, %r2;
	@%p3 bra 	$L__BB0_8;
	mov.u32 	%r4, %ntid.x;
	add.s32 	%r49, %r119, %r4;
	max.u32 	%r50, %r49, %r2;
	setp.lt.u32 	%p4, %r49, %r2;
	selp.u32 	%r51, 1, 0, %p4;
	add.s32 	%r52, %r49, %r51;
	sub.s32 	%r53, %r50, %r52;
	div.u32 	%r54, %r53, %r4;
	add.s32 	%r5, %r54, %r51;
	and.b32  	%r55, %r5, 3;
	setp.eq.s32 	%p5, %r55, 3;
	mov.u32 	%r111, %r119;
	@%p5 bra 	$L__BB0_5;
	add.s32 	%r56, %r5, 1;
	and.b32  	%r57, %r56, 3;
	shl.b32 	%r58, %r119, 2;
	mov.u32 	%r59, s;
	add.s32 	%r109, %r59, %r58;
	shl.b32 	%r7, %r4, 2;
	add.s32 	%r108, %r119, %r1;
	neg.s32 	%r107, %r57;
	mad.lo.s32 	%r111, %r4, %r57, %r119;
$L__BB0_4:
	.pragma "nounroll";
	mul.wide.s32 	%rd5, %r108, 4;
	add.s64 	%rd6, %rd1, %rd5;
	ld.global.u32 	%r60, [%rd6];
	st.shared.u32 	[%r109], %r60;
	add.s32 	%r109, %r109, %r7;
	add.s32 	%r108, %r108, %r4;
	add.s32 	%r107, %r107, 1;
	setp.ne.s32 	%p6, %r107, 0;
	@%p6 bra 	$L__BB0_4;
$L__BB0_5:
	setp.lt.u32 	%p7, %r5, 3;
	@%p7 bra 	$L__BB0_8;
	mov.u32 	%r64, s;
	shl.b32 	%r66, %r4, 2;
	cvt.u64.u32 	%rd9, %r66;
$L__BB0_7:
	add.s32 	%r61, %r111, %r1;
	mul.wide.s32 	%rd7, %r61, 4;
	add.s64 	%rd8, %rd1, %rd7;
	ld.global.u32 	%r62, [%rd8];
	shl.b32 	%r63, %r111, 2;
	add.s32 	%r65, %r64, %r63;
	st.shared.u32 	[%r65], %r62;
	add.s64 	%rd10, %rd8, %rd9;
	ld.global.u32 	%r67, [%rd10];
	add.s32 	%r68, %r65, %r66;
	st.shared.u32 	[%r68], %r67;
	add.s64 	%rd11, %rd10, %rd9;
	ld.global.u32 	%r69, [%rd11];
	add.s32 	%r70, %r68, %r66;
	st.shared.u32 	[%r70], %r69;
	add.s64 	%rd12, %rd11, %rd9;
	ld.global.u32 	%r71, [%rd12];
	add.s32 	%r72, %r70, %r66;
	st.shared.u32 	[%r72], %r71;
	add.s32 	%r111, %r66, %r111;
	setp.lt.s32 	%p8, %r111, %r2;
	@%p8 bra 	$L__BB0_7;
$L__BB0_8:
	bar.sync 	0;
	setp.ne.s32 	%p9, %r119, 0;
	setp.eq.s32 	%p10, %r2, 1;
	or.pred  	%p11, %p9, %p10;
	@%p11 bra 	$L__BB0_14;
	mov.b32 	%r112, 1;
	mov.u32 	%r75, s;
$L__BB0_10:
	shl.b32 	%r74, %r112, 2;
	add.s32 	%r76, %r75, %r74;
	ld.shared.u32 	%r21, [%r76];
	mov.u32 	%r113, %r112;
$L__BB0_11:
	shl.b32 	%r77, %r113, 2;
	add.s32 	%r23, %r75, %r77;
	ld.shared.u32 	%r24, [%r23+-4];
	setp.le.s32 	%p12, %r24, %r21;
	mov.u32 	%r114, %r113;
	@%p12 bra 	$L__BB0_13;
	add.s32 	%r25, %r113, -1;
	st.shared.u32 	[%r23], %r24;
	setp.gt.s32 	%p13, %r113, 1;
	mov.b32 	%r114, 0;
	mov.u32 	%r113, %r25;
	@%p13 bra 	$L__BB0_11;
$L__BB0_13:
	shl.b32 	%r80, %r114, 2;
	add.s32 	%r82, %r75, %r80;
	st.shared.u32 	[%r82], %r21;
	add.s32 	%r112, %r112, 1;
	setp.ne.s32 	%p14, %r112, %r2;
	@%p14 bra 	$L__BB0_10;
$L__BB0_14:
	setp.ge.u32 	%p15, %r119, %r2;
	bar.sync 	0;
	@%p15 bra 	$L__BB0_21;
	mov.u32 	%r28, %ntid.x;
	add.s32 	%r83, %r119, %r28;
	max.s32 	%r84, %r83, %r2;
	setp.lt.s32 	%p16, %r83, %r2;
	selp.u32 	%r85, 1, 0, %p16;
	add.s32 	%r86, %r83, %r85;
	sub.s32 	%r87, %r84, %r86;
	div.u32 	%r88, %r87, %r28;
	add.s32 	%r29, %r88, %r85;
	and.b32  	%r89, %r29, 3;
	setp.eq.s32 	%p17, %r89, 3;
	@%p17 bra 	$L__BB0_18;
	add.s32 	%r90, %r29, 1;
	and.b32  	%r91, %r90, 3;
	add.s32 	%r117, %r119, %r1;
	shl.b32 	%r92, %r119, 2;
	mov.u32 	%r93, s;
	add.s32 	%r116, %r93, %r92;
	shl.b32 	%r32, %r28, 2;
	neg.s32 	%r115, %r91;
	mad.lo.s32 	%r119, %r28, %r91, %r119;
$L__BB0_17:
	.pragma "nounroll";
	mul.wide.s32 	%rd13, %r117, 4;
	add.s64 	%rd14, %rd2, %rd13;
	ld.shared.u32 	%r94, [%r116];
	st.global.u32 	[%rd14], %r94;
	add.s32 	%r117, %r117, %r28;
	add.s32 	%r116, %r116, %r32;
	add.s32 	%r115, %r115, 1;
	setp.ne.s32 	%p18, %r115, 0;
	@%p18 bra 	$L__BB0_17;
$L__BB0_18:
	setp.lt.u32 	%p19, %r29, 3;
	@%p19 bra 	$L__BB0_21;
	mov.u32 	%r96, s;
	shl.b32 	%r100, %r28, 2;
	cvt.u64.u32 	%rd17, %r100;
$L__BB0_20:
	shl.b32 	%r95, %r119, 2;
	add.s32 	%r97, %r96, %r95;
	ld.shared.u32 	%r98, [%r97];
	add.s32 	%r99, %r119, %r1;
	mul.wide.s32 	%rd15, %r99, 4;
	add.s64 	%rd16, %rd2, %rd15;
	st.global.u32 	[%rd16], %r98;
	add.s32 	%r101, %r97, %r100;
	ld.shared.u32 	%r102, [%r101];
	add.s64 	%rd18, %rd16, %rd17;
	st.global.u32 	[%rd18], %r102;
	add.s32 	%r103, %r101, %r100;
	ld.shared.u32 	%r104, [%r103];
	add.s64 	%rd19, %rd18, %rd17;
	st.global.u32 	[%rd19], %r104;
	add.s32 	%r105, %r103, %r100;
	ld.shared.u32 	%r106, [%r105];
	add.s64 	%rd20, %rd19, %rd17;
	st.global.u32 	[%rd20], %r106;
	add.s32 	%r119, %r100, %r119;
	setp.lt.s32 	%p20, %r119, %r2;
	@%p20 bra 	$L__BB0_20;
$L__BB0_21:
	ret;

}
	// .globl	_Z10merge_passPKiPiii
.visible .entry _Z10merge_passPKiPiii(
	.param .u64 .ptr .align 1 _Z10merge_passPKiPiii_param_0,
	.param .u64 .ptr .align 1 _Z10merge_passPKiPiii_param_1,
	.param .u32 _Z10merge_passPKiPiii_param_2,
	.param .u32 _Z10merge_passPKiPiii_param_3
)
{
	.reg .pred 	%p<30>;
	.reg .b32 	%r<162>;
	.reg .b64 	%rd<42>;

	ld.param.u64 	%rd7, [_Z10merge_passPKiPiii_param_0];
	ld.param.u64 	%rd8, [_Z10merge_passPKiPiii_param_1];
	ld.param.u32 	%r89, [_Z10merge_passPKiPiii_param_2];
	ld.param.u32 	%r90, [_Z10merge_passPKiPiii_param_3];
	cvta.to.global.u64 	%rd1, %rd8;
	mov.u32 	%r91, %ctaid.x;
	mul.lo.s32 	%r92, %r90, %r91;
	shl.b32 	%r1, %r92, 1;
	add.s32 	%r93, %r1, %r90;
	min.s32 	%r2, %r93, %r89;
	add.s32 	%r94, %r93, %r90;
	min.s32 	%r3, %r94, %r89;
	sub.s32 	%r4, %r2, %r1;
	sub.s32 	%r5, %r3, %r2;
	setp.lt.s32 	%p1, %r4, 1;
	@%p1 bra 	$L__BB1_56;
	cvta.to.global.u64 	%rd9, %rd7;
	mul.wide.s32 	%rd10, %r1, 4;
	add.s64 	%rd2, %rd9, %rd10;
	mul.wide.s32 	%rd11, %r2, 4;
	add.s64 	%rd3, %rd9, %rd11;
	sub.s32 	%r95, %r3, %r1;
	mov.u32 	%r96, %ntid.x;
	mov.u32 	%r97, %tid.x;
	mul.lo.s32 	%r98, %r95, %r97;
	div.s32 	%r6, %r98, %r96;
	add.s32 	%r99, %r98, %r95;
	div.s32 	%r7, %r99, %r96;
	sub.s32 	%r100, %r6, %r5;
	max.s32 	%r145, %r100, 0;
	min.s32 	%r120, %r6, %r4;
	setp.ge.s32 	%p2, %r145, %r120;
	@%p2 bra 	$L__BB1_14;
$L__BB1_2:
	add.s32 	%r102, %r120, %r145;
	shr.u32 	%r127, %r102, 1;
	sub.s32 	%r13, %r6, %r127;
	setp.lt.u32 	%p3, %r102, 2;
	mov.b32 	%r122, -2147483648;
	@%p3 bra 	$L__BB1_4;
	add.s32 	%r103, %r127, -1;
	mul.wide.u32 	%rd12, %r103, 4;
	add.s64 	%rd13, %rd2, %rd12;
	ld.global.u32 	%r122, [%rd13];
$L__BB1_4:
	setp.ge.s32 	%p4, %r127, %r4;
	mov.b32 	%r123, 2147483647;
	@%p4 bra 	$L__BB1_6;
	mul.wide.u32 	%rd14, %r127, 4;
	add.s64 	%rd15, %rd2, %rd14;
	ld.global.u32 	%r123, [%rd15];
$L__BB1_6:
	setp.lt.s32 	%p5, %r13, 1;
	mov.b32 	%r124, -2147483648;
	@%p5 bra 	$L__BB1_8;
	add.s32 	%r106, %r13, -1;
	mul.wide.u32 	%rd16, %r106, 4;
	add.s64 	%rd17, %rd3, %rd16;
	ld.global.u32 	%r124, [%rd17];
$L__BB1_8:
	setp.ge.s32 	%p6, %r13, %r5;
	mov.b32 	%r125, 2147483647;
	@%p6 bra 	$L__BB1_10;
	mul.wide.s32 	%rd18, %r13, 4;
	add.s64 	%rd19, %rd3, %rd18;
	ld.global.u32 	%r125, [%rd19];
$L__BB1_10:
	setp.gt.s32 	%p7, %r122, %r125;
	@%p7 bra 	$L__BB1_13;
	setp.le.s32 	%p8, %r124, %r123;
	mov.u32 	%r145, %r127;
	@%p8 bra 	$L__BB1_14;
	add.s32 	%r145, %r127, 1;
	mov.u32 	%r127, %r120;
$L__BB1_13:
	setp.lt.s32 	%p9, %r145, %r127;
	mov.u32 	%r120, %r127;
	@%p9 bra 	$L__BB1_2;
$L__BB1_14:
	sub.s32 	%r144, %r6, %r145;
	add.s32 	%r138, %r6, %r1;
	setp.ge.s32 	%p10, %r6, %r7;
	@%p10 bra 	$L__BB1_56;
	sub.s32 	%r108, %r7, %r6;
	and.b32  	%r28, %r108, 3;
	setp.eq.s32 	%p11, %r28, 0;
	mov.u32 	%r141, %r6;
	@%p11 bra 	$L__BB1_25;
	neg.s32 	%r129, %r28;
	mov.u32 	%r141, %r6;
$L__BB1_17:
	.pragma "nounroll";
	setp.ge.s32 	%p12, %r145, %r4;
	mov.b32 	%r134, 2147483647;
	@%p12 bra 	$L__BB1_19;
	mul.wide.u32 	%rd20, %r145, 4;
	add.s64 	%rd21, %rd2, %rd20;
	ld.global.u32 	%r134, [%rd21];
$L__BB1_19:
	setp.ge.s32 	%p13, %r144, %r5;
	mov.b32 	%r135, 2147483647;
	@%p13 bra 	$L__BB1_21;
	mul.wide.s32 	%rd22, %r144, 4;
	add.s64 	%rd23, %rd3, %rd22;
	ld.global.u32 	%r135, [%rd23];
$L__BB1_21:
	mul.wide.s32 	%rd24, %r138, 4;
	add.s64 	%rd4, %rd1, %rd24;
	setp.gt.s32 	%p14, %r134, %r135;
	@%p14 bra 	$L__BB1_23;
	st.global.u32 	[%rd4], %r134;
	add.s32 	%r145, %r145, 1;
	bra.uni 	$L__BB1_24;
$L__BB1_23:
	st.global.u32 	[%rd4], %r135;
	add.s32 	%r144, %r144, 1;
$L__BB1_24:
	add.s32 	%r138, %r138, 1;
	add.s32 	%r141, %r141, 1;
	add.s32 	%r129, %r129, 1;
	setp.ne.s32 	%p15, %r129, 0;
	@%p15 bra 	$L__BB1_17;
$L__BB1_25:
	sub.s32 	%r111, %r6, %r7;
	setp.gt.u32 	%p16, %r111, -4;
	@%p16 bra 	$L__BB1_56;
	add.s64 	%rd5, %rd1, 8;
	sub.s32 	%r142, %r141, %r7;
$L__BB1_27:
	setp.ge.s32 	%p17, %r145, %r4;
	mov.b32 	%r146, 2147483647;
	@%p17 bra 	$L__BB1_29;
	mul.wide.u32 	%rd25, %r145, 4;
	add.s64 	%rd26, %rd2, %rd25;
	ld.global.u32 	%r146, [%rd26];
$L__BB1_29:
	setp.ge.s32 	%p18, %r144, %r5;
	mov.b32 	%r147, 2147483647;
	@%p18 bra 	$L__BB1_31;
	mul.wide.s32 	%rd27, %r144, 4;
	add.s64 	%rd28, %rd3, %rd27;
	ld.global.u32 	%r147, [%rd28];
$L__BB1_31:
	mul.wide.s32 	%rd29, %r138, 4;
	add.s64 	%rd6, %rd5, %rd29;
	setp.gt.s32 	%p19, %r146, %r147;
	@%p19 bra 	$L__BB1_33;
	st.global.u32 	[%rd6+-8], %r146;
	add.s32 	%r145, %r145, 1;
	bra.uni 	$L__BB1_34;
$L__BB1_33:
	st.global.u32 	[%rd6+-8], %r147;
	add.s32 	%r144, %r144, 1;
$L__BB1_34:
	setp.ge.s32 	%p20, %r145, %r4;
	mov.b32 	%r150, 2147483647;
	@%p20 bra 	$L__BB1_36;
	mul.wide.u32 	%rd30, %r145, 4;
	add.s64 	%rd31, %rd2, %rd30;
	ld.global.u32 	%r150, [%rd31];
$L__BB1_36:
	setp.ge.s32 	%p21, %r144, %r5;
	mov.b32 	%r151, 2147483647;
	@%p21 bra 	$L__BB1_38;
	mul.wide.s32 	%rd32, %r144, 4;
	add.s64 	%rd33, %rd3, %rd32;
	ld.global.u32 	%r151, [%rd33];
$L__BB1_38:
	setp.gt.s32 	%p22, %r150, %r151;
	@%p22 bra 	$L__BB1_40;
	st.global.u32 	[%rd6+-4], %r150;
	add.s32 	%r145, %r145, 1;
	bra.uni 	$L__BB1_41;
$L__BB1_40:
	st.global.u32 	[%rd6+-4], %r151;
	add.s32 	%r144, %r144, 1;
$L__BB1_41:
	setp.ge.s32 	%p23, %r145, %r4;
	mov.b32 	%r154, 2147483647;
	@%p23 bra 	$L__BB1_43;
	mul.wide.u32 	%rd34, %r145, 4;
	add.s64 	%rd35, %rd2, %rd34;
	ld.global.u32 	%r154, [%rd35];
$L__BB1_43:
	setp.ge.s32 	%p24, %r144, %r5;
	mov.b32 	%r155, 2147483647;
	@%p24 bra 	$L__BB1_45;
	mul.wide.s32 	%rd36, %r144, 4;
	add.s64 	%rd37, %rd3, %rd36;
	ld.global.u32 	%r155, [%rd37];
$L__BB1_45:
	setp.gt.s32 	%p25, %r154, %r155;
	@%p25 bra 	$L__BB1_47;
	st.global.u32 	[%rd6], %r154;
	add.s32 	%r145, %r145, 1;
	bra.uni 	$L__BB1_48;
$L__BB1_47:
	st.global.u32 	[%rd6], %r155;
	add.s32 	%r144, %r144, 1;
$L__BB1_48:
	setp.ge.s32 	%p26, %r145, %r4;
	mov.b32 	%r158, 2147483647;
	@%p26 bra 	$L__BB1_50;
	mul.wide.u32 	%rd38, %r145, 4;
	add.s64 	%rd39, %rd2, %rd38;
	ld.global.u32 	%r158, [%rd39];
$L__BB1_50:
	setp.ge.s32 	%p27, %r144, %r5;
	mov.b32 	%r159, 2147483647;
	@%p27 bra 	$L__BB1_52;
	mul.wide.s32 	%rd40, %r144, 4;
	add.s64 	%rd41, %rd3, %rd40;
	ld.global.u32 	%r159, [%rd41];
$L__BB1_52:
	setp.gt.s32 	%p28, %r158, %r159;
	@%p28 bra 	$L__BB1_54;
	st.global.u32 	[%rd6+4], %r158;
	add.s32 	%r145, %r145, 1;
	bra.uni 	$L__BB1_55;
$L__BB1_54:
	st.global.u32 	[%rd6+4], %r159;
	add.s32 	%r144, %r144, 1;
$L__BB1_55:
	add.s32 	%r138, %r138, 4;
	add.s32 	%r142, %r142, 4;
	setp.ne.s32 	%p29, %r142, 0;
	@%p29 bra 	$L__BB1_27;
$L__BB1_56:
	ret;

}


// ===== COMPILED SASS (sm_100) =====

	.target	sm_100

	.elftype	@"ET_EXEC"


//--------------------- .note.nv.tkinfo           --------------------------
	.section	.note.nv.tkinfo,"",@"SHT_NOTE"
	.sectionflags	@"SHF_NOTE_NV_TKINFO"
	.tkinfo
        /*0018*/ 	.word	0x00000002
        /*0030*/ 	.string	""
        /*0030*/ 	.string	"ptxas"
        /*0030*/ 	.string	"Cuda compilation tools, release 13.0, V13.0.88"
        /*0030*/ 	.string	"Build cuda_13.0.r13.0/compiler.36424714_0"
        /*0030*/ 	.string	"-arch sm_100 -m 64 "



//--------------------- .note.nv.cuinfo           --------------------------
	.section	.note.nv.cuinfo,"",@"SHT_NOTE"
	.sectionflags	@"SHF_NOTE_NV_CUINFO"
        /*0018*/ 	.short	0x0002
        /*001a*/ 	.short	0x0064
        /*001c*/ 	.short	0x0082
	.zero		2


//--------------------- .nv.info                  --------------------------
	.section	.nv.info,"",@"SHT_CUDA_INFO"
	.align	4


	//----- nvinfo : EIATTR_REGCOUNT
	.align		4
        /*0000*/ 	.byte	0x04, 0x2f
        /*0002*/ 	.short	(.L_1 - .L_0)
	.align		4
.L_0:
        /*0004*/ 	.word	index@(_Z11sort_chunksPKiPiii)
        /*0008*/ 	.word	0x0000001a


	//----- nvinfo : EIATTR_FRAME_SIZE
	.align		4
.L_1:
        /*000c*/ 	.byte	0x04, 0x11
        /*000e*/ 	.short	(.L_3 - .L_2)
	.align		4
.L_2:
        /*0010*/ 	.word	index@(_Z11sort_chunksPKiPiii)
        /*0014*/ 	.word	0x00000000


	//----- nvinfo : EIATTR_REGCOUNT
	.align		4
.L_3:
        /*0018*/ 	.byte	0x04, 0x2f
        /*001a*/ 	.short	(.L_5 - .L_4)
	.align		4
.L_4:
        /*001c*/ 	.word	index@(_Z10merge_passPKiPiii)
        /*0020*/ 	.word	0x0000001d


	//----- nvinfo : EIATTR_FRAME_SIZE
	.align		4
.L_5:
        /*0024*/ 	.byte	0x04, 0x11
        /*0026*/ 	.short	(.L_7 - .L_6)
	.align		4
.L_6:
        /*0028*/ 	.word	index@(_Z10merge_passPKiPiii)
        /*002c*/ 	.word	0x00000000


	//----- nvinfo : EIATTR_MIN_STACK_SIZE
	.align		4
.L_7:
        /*0030*/ 	.byte	0x04, 0x12
        /*0032*/ 	.short	(.L_9 - .L_8)
	.align		4
.L_8:
        /*0034*/ 	.word	index@(_Z10merge_passPKiPiii)
        /*0038*/ 	.word	0x00000000


	//----- nvinfo : EIATTR_MIN_STACK_SIZE
	.align		4
.L_9:
        /*003c*/ 	.byte	0x04, 0x12
        /*003e*/ 	.short	(.L_11 - .L_10)
	.align		4
.L_10:
        /*0040*/ 	.word	index@(_Z11sort_chunksPKiPiii)
        /*0044*/ 	.word	0x00000000
.L_11:


//--------------------- .nv.compat                --------------------------
	.section	.nv.compat,"",@"SHT_CUDA_COMPAT_INFO"
	.align	4
        /*0000*/ 	.byte	0x02, 0x09, 0x00, 0x00, 0x02, 0x02, 0x01, 0x00, 0x02, 0x05, 0x05, 0x00, 0x03, 0x07, 0x01, 0x01
        /*0010*/ 	.byte	0x02, 0x03, 0x00, 0x00, 0x02, 0x06, 0x01, 0x00, 0x04, 0x0b, 0x08, 0x00, 0x09, 0x00, 0x00, 0x00
        /*0020*/ 	.byte	0x00, 0x00, 0x00, 0x00


//--------------------- .nv.info._Z10merge_passPKiPiii --------------------------
	.section	.nv.info._Z10merge_passPKiPiii,"",@"SHT_CUDA_INFO"
	.sectionflags	@""
	.align	4


	//----- nvinfo : EIATTR_CUDA_API_VERSION
	.align		4
        /*0000*/ 	.byte	0x04, 0x37
        /*0002*/ 	.short	(.L_13 - .L_12)
.L_12:
        /*0004*/ 	.word	0x00000082


	//----- nvinfo : EIATTR_KPARAM_INFO
	.align		4
.L_13:
        /*0008*/ 	.byte	0x04, 0x17
        /*000a*/ 	.short	(.L_15 - .L_14)
.L_14:
        /*000c*/ 	.word	0x00000000
        /*0010*/ 	.short	0x0003
        /*0012*/ 	.short	0x0014
        /*0014*/ 	.byte	0x00, 0xf0, 0x11, 0x00


	//----- nvinfo : EIATTR_KPARAM_INFO
	.align		4
.L_15:
        /*0018*/ 	.byte	0x04, 0x17
        /*001a*/ 	.short	(.L_17 - .L_16)
.L_16:
        /*001c*/ 	.word	0x00000000
        /*0020*/ 	.short	0x0002
        /*0022*/ 	.short	0x0010
        /*0024*/ 	.byte	0x00, 0xf0, 0x11, 0x00


	//----- nvinfo : EIATTR_KPARAM_INFO
	.align		4
.L_17:
        /*0028*/ 	.byte	0x04, 0x17
        /*002a*/ 	.short	(.L_19 - .L_18)
.L_18:
        /*002c*/ 	.word	0x00000000
        /*0030*/ 	.short	0x0001
        /*0032*/ 	.short	0x0008
        /*0034*/ 	.byte	0x00, 0xf5, 0x21, 0x00


	//----- nvinfo : EIATTR_KPARAM_INFO
	.align		4
.L_19:
        /*0038*/ 	.byte	0x04, 0x17
        /*003a*/ 	.short	(.L_21 - .L_20)
.L_20:
        /*003c*/ 	.word	0x00000000
        /*0040*/ 	.short	0x0000
        /*0042*/ 	.short	0x0000
        /*0044*/ 	.byte	0x00, 0xf5, 0x21, 0x00


	//----- nvinfo : EIATTR_SPARSE_MMA_MASK
	.align		4
.L_21:
        /*0048*/ 	.byte	0x03, 0x50
        /*004a*/ 	.short	0x0000


	//----- nvinfo : EIATTR_MAXREG_COUNT
	.align		4
        /*004c*/ 	.byte	0x03, 0x1b
        /*004e*/ 	.short	0x00ff


	//----- nvinfo : EIATTR_MERCURY_ISA_VERSION
	.align		4
        /*0050*/ 	.byte	0x03, 0x5f
        /*0052*/ 	.short	0x0101


	//----- nvinfo : EIATTR_VRC_CTA_INIT_COUNT
	.align		4
        /*0054*/ 	.byte	0x02, 0x4a
	.zero		1
	.zero		1


	//----- nvinfo : EIATTR_EXIT_INSTR_OFFSETS
	.align		4
        /*0058*/ 	.byte	0x04, 0x1c
        /*005a*/ 	.short	(.L_23 - .L_22)


	//   ....[0]....
.L_22:
        /*005c*/ 	.word	0x00000090


	//   ....[1]....
        /*0060*/ 	.word	0x00000660


	//   ....[2]....
        /*0064*/ 	.word	0x00000850


	//   ....[3]....
        /*0068*/ 	.word	0x00000c50


	//----- nvinfo : EIATTR_CRS_STACK_SIZE
	.align		4
.L_23:
        /*006c*/ 	.byte	0x04, 0x1e
        /*006e*/ 	.short	(.L_25 - .L_24)
.L_24:
        /*0070*/ 	.word	0x00000000


	//----- nvinfo : EIATTR_CBANK_PARAM_SIZE
	.align		4
.L_25:
        /*0074*/ 	.byte	0x03, 0x19
        /*0076*/ 	.short	0x0018


	//----- nvinfo : EIATTR_PARAM_CBANK
	.align		4
        /*0078*/ 	.byte	0x04, 0x0a
        /*007a*/ 	.short	(.L_27 - .L_26)
	.align		4
.L_26:
        /*007c*/ 	.word	index@(.nv.constant0._Z10merge_passPKiPiii)
        /*0080*/ 	.short	0x0380
        /*0082*/ 	.short	0x0018


	//----- nvinfo : EIATTR_SW_WAR
	.align		4
.L_27:
        /*0084*/ 	.byte	0x04, 0x36
        /*0086*/ 	.short	(.L_29 - .L_28)
.L_28:
        /*0088*/ 	.word	0x00000008
.L_29:


//--------------------- .nv.info._Z11sort_chunksPKiPiii --------------------------
	.section	.nv.info._Z11sort_chunksPKiPiii,"",@"SHT_CUDA_INFO"
	.sectionflags	@""
	.align	4


	//----- nvinfo : EIATTR_CUDA_API_VERSION
	.align		4
        /*0000*/ 	.byte	0x04, 0x37
        /*0002*/ 	.short	(.L_31 - .L_30)
.L_30:
        /*0004*/ 	.word	0x00000082


	//----- nvinfo : EIATTR_KPARAM_INFO
	.align		4
.L_31:
        /*0008*/ 	.byte	0x04, 0x17
        /*000a*/ 	.short	(.L_33 - .L_32)
.L_32:
        /*000c*/ 	.word	0x00000000
        /*0010*/ 	.short	0x0003
        /*0012*/ 	.short	0x0014
        /*0014*/ 	.byte	0x00, 0xf0, 0x11, 0x00


	//----- nvinfo : EIATTR_KPARAM_INFO
	.align		4
.L_33:
        /*0018*/ 	.byte	0x04, 0x17
        /*001a*/ 	.short	(.L_35 - .L_34)
.L_34:
        /*001c*/ 	.word	0x00000000
        /*0020*/ 	.short	0x0002
        /*0022*/ 	.short	0x0010
        /*0024*/ 	.byte	0x00, 0xf0, 0x11, 0x00


	//----- nvinfo : EIATTR_KPARAM_INFO
	.align		4
.L_35:
        /*0028*/ 	.byte	0x04, 0x17
        /*002a*/ 	.short	(.L_37 - .L_36)
.L_36:
        /*002c*/ 	.word	0x00000000
        /*0030*/ 	.short	0x0001
        /*0032*/ 	.short	0x0008
        /*0034*/ 	.byte	0x00, 0xf5, 0x21, 0x00


	//----- nvinfo : EIATTR_KPARAM_INFO
	.align		4
.L_37:
        /*0038*/ 	.byte	0x04, 0x17
        /*003a*/ 	.short	(.L_39 - .L_38)
.L_38:
        /*003c*/ 	.word	0x00000000
        /*0040*/ 	.short	0x0000
        /*0042*/ 	.short	0x0000
        /*0044*/ 	.byte	0x00, 0xf5, 0x21, 0x00


	//----- nvinfo : EIATTR_SPARSE_MMA_MASK
	.align		4
.L_39:
        /*0048*/ 	.byte	0x03, 0x50
        /*004a*/ 	.short	0x0000


	//----- nvinfo : EIATTR_MAXREG_COUNT
	.align		4
        /*004c*/ 	.byte	0x03, 0x1b
        /*004e*/ 	.short	0x00ff


	//----- nvinfo : EIATTR_NUM_BARRIERS
	.align		4
        /*0050*/ 	.byte	0x02, 0x4c
        /*0052*/ 	.byte	0x01
	.zero		1


	//----- nvinfo : EIATTR_MERCURY_ISA_VERSION
	.align		4
        /*0054*/ 	.byte	0x03, 0x5f
        /*0056*/ 	.short	0x0101


	//----- nvinfo : EIATTR_VRC_CTA_INIT_COUNT
	.align		4
        /*0058*/ 	.byte	0x02, 0x4a
	.zero		1
	.zero		1


	//----- nvinfo : EIATTR_EXIT_INSTR_OFFSETS
	.align		4
        /*005c*/ 	.byte	0x04, 0x1c
        /*005e*/ 	.short	(.L_41 - .L_40)


	//   ....[0]....
.L_40:
        /*0060*/ 	.word	0x00000090


	//   ....[1]....
        /*0064*/ 	.word	0x000007d0


	//   ....[2]....
        /*0068*/ 	.word	0x00000b10


	//   ....[3]....
        /*006c*/ 	.word	0x00000ce0


	//----- nvinfo : EIATTR_CRS_STACK_SIZE
	.align		4
.L_41:
        /*0070*/ 	.byte	0x04, 0x1e
        /*0072*/ 	.short	(.L_43 - .L_42)
.L_42:
        /*0074*/ 	.word	0x00000000


	//----- nvinfo : EIATTR_CBANK_PARAM_SIZE
	.align		4
.L_43:
        /*0078*/ 	.byte	0x03, 0x19
        /*007a*/ 	.short	0x0018


	//----- nvinfo : EIATTR_PARAM_CBANK
	.align		4
        /*007c*/ 	.byte	0x04, 0x0a
        /*007e*/ 	.short	(.L_45 - .L_44)
	.align		4
.L_44:
        /*0080*/ 	.word	index@(.nv.constant0._Z11sort_chunksPKiPiii)
        /*0084*/ 	.short	0x0380
        /*0086*/ 	.short	0x0018


	//----- nvinfo : EIATTR_SW_WAR
	.align		4
.L_45:
        /*0088*/ 	.byte	0x04, 0x36
        /*008a*/ 	.short	(.L_47 - .L_46)
.L_46:
        /*008c*/ 	.word	0x00000008
.L_47:


//--------------------- .nv.callgraph             --------------------------
	.section	.nv.callgraph,"",@"SHT_CUDA_CALLGRAPH"
	.align	4
	.sectionentsize	8
	.align		4
        /*0000*/ 	.word	0x00000000
	.align		4
        /*0004*/ 	.word	0xffffffff
	.align		4
        /*0008*/ 	.word	0x00000000
	.align		4
        /*000c*/ 	.word	0xfffffffe
	.align		4
        /*0010*/ 	.word	0x00000000
	.align		4
        /*0014*/ 	.word	0xfffffffd
	.align		4
        /*0018*/ 	.word	0x00000000
	.align		4
        /*001c*/ 	.word	0xfffffffc


//--------------------- .text._Z10merge_passPKiPiii --------------------------
	.section	.text._Z10merge_passPKiPiii,"ax",@progbits
	.align	128
        .global         _Z10merge_passPKiPiii
        .type           _Z10merge_passPKiPiii,@function
        .size           _Z10merge_passPKiPiii,(.L_x_26 - _Z10merge_passPKiPiii)
        .other          _Z10merge_passPKiPiii,@"STO_CUDA_ENTRY STV_DEFAULT"
_Z10merge_passPKiPiii:
.text._Z10merge_passPKiPiii:
[----:B------:R-:W-:Y:S08]  /*0000*/  LDC R1, c[0x0][0x37c] ;  /* 0x0000df00ff017b82 */ /* 0x000ff00000000800 */
[----:B------:R-:W0:Y:S08]  /*0010*/  S2UR UR4, SR_CTAID.X ;  /* 0x00000000000479c3 */ /* 0x000e300000002500 */
[----:B------:R-:W0:Y:S02]  /*0020*/  LDC.64 R12, c[0x0][0x390] ;  /* 0x0000e400ff0c7b82 */ /* 0x000e240000000a00 */
[----:B0-----:R-:W-:-:S04]  /*0030*/  IMAD R8, R13, UR4, RZ ;  /* 0x000000040d087c24 */ /* 0x001fc8000f8e02ff */
[----:B------:R-:W-:-:S04]  /*0040*/  IMAD.SHL.U32 R8, R8, 0x2, RZ ;  /* 0x0000000208087824 */ /* 0x000fc800078e00ff */
[----:B------:R-:W-:-:S05]  /*0050*/  IMAD.IADD R9, R8, 0x1, R13 ;  /* 0x0000000108097824 */ /* 0x000fca00078e020d */
[----:B------:R-:W-:-:S04]  /*0060*/  VIMNMX R3, PT, PT, R9, R12, PT ;  /* 0x0000000c09037248 */ /* 0x000fc80003fe0100 */
[----:B------:R-:W-:-:S04]  /*0070*/  IADD3 R0, PT, PT, -R8, R3, RZ ;  /* 0x0000000308007210 */ /* 0x000fc80007ffe1ff */
[----:B------:R-:W-:-:S13]  /*0080*/  ISETP.GE.AND P0, PT, R0, 0x1, PT ;  /* 0x000000010000780c */ /* 0x000fda0003f06270 */
[----:B------:R-:W-:Y:S05]  /*0090*/  @!P0 EXIT ;  /* 0x000000000000894d */ /* 0x000fea0003800000 */
[----:B------:R-:W0:Y:S01]  /*00a0*/  LDC R2, c[0x0][0x360] ;  /* 0x0000d800ff027b82 */ /* 0x000e220000000800 */
[----:B------:R-:W1:Y:S01]  /*00b0*/  S2R R10, SR_TID.X ;  /* 0x00000000000a7919 */ /* 0x000e620000002100 */
[----:B------:R-:W-:Y:S01]  /*00c0*/  VIADDMNMX R9, R9, R13, R12, PT ;  /* 0x0000000d09097246 */ /* 0x000fe2000380010c */
[----:B------:R-:W2:Y:S01]  /*00d0*/  LDCU.64 UR6, c[0x0][0x358] ;  /* 0x00006b00ff0677ac */ /* 0x000ea20008000a00 */
[----:B------:R-:W-:Y:S03]  /*00e0*/  BSSY.RECONVERGENT B0, `(.L_x_0) ;  /* 0x0000055000007945 */ /* 0x000fe60003800200 */
[----:B------:R-:W-:Y:S01]  /*00f0*/  IMAD.IADD R5, R9, 0x1, -R8 ;  /* 0x0000000109057824 */ /* 0x000fe200078e0a08 */
[-C--:B0-----:R-:W-:Y:S02]  /*0100*/  IABS R4, R2.reuse ;  /* 0x0000000200047213 */ /* 0x081fe40000000000 */
[----:B------:R-:W-:-:S02]  /*0110*/  IABS R14, R2 ;  /* 0x00000002000e7213 */ /* 0x000fc40000000000 */
[----:B------:R-:W0:Y:S03]  /*0120*/  I2F.RP R11, R4 ;  /* 0x00000004000b7306 */ /* 0x000e260000209400 */
[----:B------:R-:W-:Y:S02]  /*0130*/  IMAD.MOV R14, RZ, RZ, -R14 ;  /* 0x000000ffff0e7224 */ /* 0x000fe400078e0a0e */
[----:B-1----:R-:W-:-:S05]  /*0140*/  IMAD R10, R5, R10, RZ ;  /* 0x0000000a050a7224 */ /* 0x002fca00078e02ff */
[-C--:B------:R-:W-:Y:S01]  /*0150*/  IABS R12, R10.reuse ;  /* 0x0000000a000c7213 */ /* 0x080fe20000000000 */
[----:B0-----:R-:W0:Y:S02]  /*0160*/  MUFU.RCP R11, R11 ;  /* 0x0000000b000b7308 */ /* 0x001e240000001000 */
[----:B0-----:R-:W-:Y:S01]  /*0170*/  VIADD R6, R11, 0xffffffe ;  /* 0x0ffffffe0b067836 */ /* 0x001fe20000000000 */
[----:B------:R-:W-:Y:S02]  /*0180*/  IADD3 R11, PT, PT, R5, R10, RZ ;  /* 0x0000000a050b7210 */ /* 0x000fe40007ffe0ff */
[----:B------:R-:W-:-:S03]  /*0190*/  LOP3.LUT R10, R10, R2, RZ, 0x3c, !PT ;  /* 0x000000020a0a7212 */ /* 0x000fc600078e3cff */
[----:B------:R0:W1:Y:S01]  /*01a0*/  F2I.FTZ.U32.TRUNC.NTZ R7, R6 ;  /* 0x0000000600077305 */ /* 0x000062000021f000 */
[----:B------:R-:W-:Y:S02]  /*01b0*/  IABS R15, R11 ;  /* 0x0000000b000f7213 */ /* 0x000fe40000000000 */
[----:B------:R-:W-:Y:S02]  /*01c0*/  ISETP.GE.AND P1, PT, R10, RZ, PT ;  /* 0x000000ff0a00720c */ /* 0x000fe40003f26270 */
[----:B------:R-:W-:Y:S01]  /*01d0*/  LOP3.LUT R11, R11, R2, RZ, 0x3c, !PT ;  /* 0x000000020b0b7212 */ /* 0x000fe200078e3cff */
[----:B0-----:R-:W-:-:S03]  /*01e0*/  IMAD.MOV.U32 R6, RZ, RZ, RZ ;  /* 0x000000ffff067224 */ /* 0x001fc600078e00ff */
[----:B------:R-:W-:Y:S02]  /*01f0*/  ISETP.GE.AND P4, PT, R11, RZ, PT ;  /* 0x000000ff0b00720c */ /* 0x000fe40003f86270 */
[----:B-1----:R-:W-:-:S05]  /*0200*/  IADD3 R13, PT, PT, RZ, -R7, RZ ;  /* 0x80000007ff0d7210 */ /* 0x002fca0007ffe0ff */
[----:B------:R-:W-:-:S04]  /*0210*/  IMAD R13, R13, R4, RZ ;  /* 0x000000040d0d7224 */ /* 0x000fc800078e02ff */
[----:B------:R-:W-:-:S04]  /*0220*/  IMAD.HI.U32 R6, R7, R13, R6 ;  /* 0x0000000d07067227 */ /* 0x000fc800078e0006 */
[----:B------:R-:W-:Y:S02]  /*0230*/  IMAD.MOV.U32 R13, RZ, RZ, R14 ;  /* 0x000000ffff0d7224 */ /* 0x000fe400078e000e */
[----:B------:R-:W-:-:S04]  /*0240*/  IMAD.HI.U32 R7, R6, R12, RZ ;  /* 0x0000000c06077227 */ /* 0x000fc800078e00ff */
[----:B------:R-:W-:Y:S02]  /*0250*/  IMAD R5, R7, R13, R12 ;  /* 0x0000000d07057224 */ /* 0x000fe400078e020c */
[----:B------:R-:W-:-:S03]  /*0260*/  IMAD.HI.U32 R12, R6, R15, RZ ;  /* 0x0000000f060c7227 */ /* 0x000fc600078e00ff */
[----:B------:R-:W-:Y:S01]  /*0270*/  ISETP.GT.U32.AND P2, PT, R4, R5, PT ;  /* 0x000000050400720c */ /* 0x000fe20003f44070 */
[----:B------:R-:W-:Y:S02]  /*0280*/  IMAD R13, R12, R13, R15 ;  /* 0x0000000d0c0d7224 */ /* 0x000fe400078e020f */
[----:B------:R-:W-:-:S03]  /*0290*/  IMAD.IADD R6, R9, 0x1, -R3 ;  /* 0x0000000109067824 */ /* 0x000fc600078e0a03 */
[----:B------:R-:W-:-:S07]  /*02a0*/  ISETP.GT.U32.AND P0, PT, R4, R13, PT ;  /* 0x0000000d0400720c */ /* 0x000fce0003f04070 */
[----:B------:R-:W-:Y:S02]  /*02b0*/  @!P2 IMAD.IADD R5, R5, 0x1, -R4 ;  /* 0x000000010505a824 */ /* 0x000fe400078e0a04 */
[----:B------:R-:W-:-:S03]  /*02c0*/  @!P2 VIADD R7, R7, 0x1 ;  /* 0x000000010707a836 */ /* 0x000fc60000000000 */
[-C--:B------:R-:W-:Y:S02]  /*02d0*/  ISETP.GE.U32.AND P3, PT, R5, R4.reuse, PT ;  /* 0x000000040500720c */ /* 0x080fe40003f66070 */
[-C--:B------:R-:W-:Y:S02]  /*02e0*/  @!P0 IADD3 R13, PT, PT, R13, -R4.reuse, RZ ;  /* 0x800000040d0d8210 */ /* 0x080fe40007ffe0ff */
[----:B------:R-:W-:Y:S02]  /*02f0*/  @!P0 IADD3 R12, PT, PT, R12, 0x1, RZ ;  /* 0x000000010c0c8810 */ /* 0x000fe40007ffe0ff */
[----:B------:R-:W-:Y:S02]  /*0300*/  ISETP.GE.U32.AND P2, PT, R13, R4, PT ;  /* 0x000000040d00720c */ /* 0x000fe40003f46070 */
[----:B------:R-:W0:Y:S05]  /*0310*/  LDC.64 R4, c[0x0][0x380] ;  /* 0x0000e000ff047b82 */ /* 0x000e2a0000000a00 */
[----:B------:R-:W-:Y:S01]  /*0320*/  @P3 VIADD R7, R7, 0x1 ;  /* 0x0000000107073836 */ /* 0x000fe20000000000 */
[----:B------:R-:W-:-:S02]  /*0330*/  ISETP.NE.AND P3, PT, R2, RZ, PT ;  /* 0x000000ff0200720c */ /* 0x000fc40003f65270 */
[----:B------:R-:W-:Y:S01]  /*0340*/  LOP3.LUT R2, RZ, R2, RZ, 0x33, !PT ;  /* 0x00000002ff027212 */ /* 0x000fe200078e33ff */
[----:B------:R-:W-:Y:S02]  /*0350*/  @!P1 IMAD.MOV R7, RZ, RZ, -R7 ;  /* 0x000000ffff079224 */ /* 0x000fe400078e0a07 */
[----:B------:R-:W-:-:S03]  /*0360*/  @P2 IADD3 R12, PT, PT, R12, 0x1, RZ ;  /* 0x000000010c0c2810 */ /* 0x000fc60007ffe0ff */
[----:B------:R-:W-:Y:S02]  /*0370*/  SEL R11, R2, R7, !P3 ;  /* 0x00000007020b7207 */ /* 0x000fe40005800000 */
[----:B------:R-:W-:Y:S02]  /*0380*/  @!P4 IMAD.MOV R12, RZ, RZ, -R12 ;  /* 0x000000ffff0cc224 */ /* 0x000fe400078e0a0c */
[----:B------:R-:W-:Y:S02]  /*0390*/  VIADDMNMX R7, R11, -R6, RZ, !PT ;  /* 0x800000060b077246 */ /* 0x000fe400078001ff */
[----:B------:R-:W-:Y:S02]  /*03a0*/  VIMNMX R14, PT, PT, R0, R11, PT ;  /* 0x0000000b000e7248 */ /* 0x000fe40003fe0100 */
[----:B------:R-:W-:Y:S02]  /*03b0*/  SEL R10, R2, R12, !P3 ;  /* 0x0000000c020a7207 */ /* 0x000fe40005800000 */
[----:B------:R-:W-:Y:S01]  /*03c0*/  ISETP.GE.AND P0, PT, R7, R14, PT ;  /* 0x0000000e0700720c */ /* 0x000fe20003f06270 */
[----:B0-----:R-:W-:-:S04]  /*03d0*/  IMAD.WIDE R2, R3, 0x4, R4 ;  /* 0x0000000403027825 */ /* 0x001fc800078e0204 */
[----:B------:R-:W-:-:S08]  /*03e0*/  IMAD.WIDE R4, R8, 0x4, R4 ;  /* 0x0000000408047825 */ /* 0x000fd000078e0204 */
[----:B--2---:R-:W-:Y:S05]  /*03f0*/  @P0 BRA `(.L_x_1) ;  /* 0x00000000008c0947 */ /* 0x004fea0003800000 */
[----:B------:R-:W-:-:S07]  /*0400*/  IMAD.MOV.U32 R20, RZ, RZ, R14 ;  /* 0x000000ffff147224 */ /* 0x000fce00078e000e */
.L_x_4:
[----:B------:R-:W-:Y:S01]  /*0410*/  IADD3 R12, PT, PT, R7, R20, RZ ;  /* 0x00000014070c7210 */ /* 0x000fe20007ffe0ff */
[----:B------:R-:W-:Y:S02]  /*0420*/  HFMA2 R21, -RZ, RZ, -0.0 , 0 ;  /* 0x80000000ff157431 */ /* 0x000fe400000001ff */
[----:B------:R-:W-:Y:S01]  /*0430*/  IMAD.MOV.U32 R24, RZ, RZ, 0x7fffffff ;  /* 0x7fffffffff187424 */ /* 0x000fe200078e00ff */
[----:B------:R-:W-:Y:S02]  /*0440*/  SHF.R.U32.HI R9, RZ, 0x1, R12 ;  /* 0x00000001ff097819 */ /* 0x000fe4000001160c */
[----:B------:R-:W-:Y:S02]  /*0450*/  ISETP.GE.U32.AND P0, PT, R12, 0x2, PT ;  /* 0x000000020c00780c */ /* 0x000fe40003f06070 */
[----:B------:R-:W-:Y:S01]  /*0460*/  ISETP.GE.AND P1, PT, R9, R0, PT ;  /* 0x000000000900720c */ /* 0x000fe20003f26270 */
[----:B------:R-:W-:-:S05]  /*0470*/  IMAD.IADD R15, R11, 0x1, -R9 ;  /* 0x000000010b0f7824 */ /* 0x000fca00078e0a09 */
[C---:B------:R-:W-:Y:S02]  /*0480*/  ISETP.GE.AND P3, PT, R15.reuse, R6, PT ;  /* 0x000000060f00720c */ /* 0x040fe40003f66270 */
[----:B------:R-:W-:-:S03]  /*0490*/  ISETP.GE.AND P2, PT, R15, 0x1, PT ;  /* 0x000000010f00780c */ /* 0x000fc60003f46270 */
[----:B------:R-:W-:-:S04]  /*04a0*/  @P0 VIADD R17, R9, 0xffffffff ;  /* 0xffffffff09110836 */ /* 0x000fc80000000000 */
[----:B------:R-:W-:-:S04]  /*04b0*/  @P0 IMAD.WIDE.U32 R16, R17, 0x4, R4 ;  /* 0x0000000411100825 */ /* 0x000fc800078e0004 */
[C---:B------:R-:W-:Y:S01]  /*04c0*/  @!P3 IMAD.WIDE R18, R15.reuse, 0x4, R2 ;  /* 0x000000040f12b825 */ /* 0x040fe200078e0202 */
[----:B------:R-:W2:Y:S04]  /*04d0*/  @P0 LDG.E R21, desc[UR6][R16.64] ;  /* 0x0000000610150981 */ /* 0x000ea8000c1e1900 */
[----:B------:R-:W2:Y:S01]  /*04e0*/  @!P3 LDG.E R24, desc[UR6][R18.64] ;  /* 0x000000061218b981 */ /* 0x000ea2000c1e1900 */
[----:B------:R-:W-:Y:S01]  /*04f0*/  @P2 VIADD R15, R15, 0xffffffff ;  /* 0xffffffff0f0f2836 */ /* 0x000fe20000000000 */
[----:B-----5:R-:W-:Y:S01]  /*0500*/  MOV R23, 0x80000000 ;  /* 0x8000000000177802 */ /* 0x020fe20000000f00 */
[----:B------:R-:W-:Y:S02]  /*0510*/  IMAD.MOV.U32 R22, RZ, RZ, 0x7fffffff ;  /* 0x7fffffffff167424 */ /* 0x000fe400078e00ff */
[----:B------:R-:W-:-:S04]  /*0520*/  @!P1 IMAD.WIDE.U32 R12, R9, 0x4, R4 ;  /* 0x00000004090c9825 */ /* 0x000fc800078e0004 */
[----:B------:R-:W-:Y:S01]  /*0530*/  @P2 IMAD.WIDE.U32 R14, R15, 0x4, R2 ;  /* 0x000000040f0e2825 */ /* 0x000fe200078e0002 */
[----:B------:R0:W5:Y:S04]  /*0540*/  @!P1 LDG.E R22, desc[UR6][R12.64] ;  /* 0x000000060c169981 */ /* 0x000168000c1e1900 */
[----:B------:R0:W5:Y:S01]  /*0550*/  @P2 LDG.E R23, desc[UR6][R14.64] ;  /* 0x000000060e172981 */ /* 0x000162000c1e1900 */
[----:B------:R-:W-:Y:S01]  /*0560*/  BSSY.RELIABLE B1, `(.L_x_2) ;  /* 0x0000009000017945 */ /* 0x000fe20003800100 */
[----:B--2---:R-:W-:-:S13]  /*0570*/  ISETP.GT.AND P0, PT, R21, R24, PT ;  /* 0x000000181500720c */ /* 0x004fda0003f04270 */
[----:B0-----:R-:W-:Y:S05]  /*0580*/  @P0 BRA `(.L_x_3) ;  /* 0x0000000000180947 */ /* 0x001fea0003800000 */
[----:B-----5:R-:W-:Y:S01]  /*0590*/  ISETP.GT.AND P0, PT, R23, R22, PT ;  /* 0x000000161700720c */ /* 0x020fe20003f04270 */
[----:B------:R-:W-:-:S12]  /*05a0*/  IMAD.MOV.U32 R7, RZ, RZ, R9 ;  /* 0x000000ffff077224 */ /* 0x000fd800078e0009 */
[----:B------:R-:W-:Y:S05]  /*05b0*/  @!P0 BREAK.RELIABLE B1 ;  /* 0x0000000000018942 */ /* 0x000fea0003800100 */
[----:B------:R-:W-:Y:S05]  /*05c0*/  @!P0 BRA `(.L_x_1) ;  /* 0x0000000000188947 */ /* 0x000fea0003800000 */
[----:B------:R-:W-:Y:S01]  /*05d0*/  IADD3 R7, PT, PT, R9, 0x1, RZ ;  /* 0x0000000109077810 */ /* 0x000fe20007ffe0ff */
[----:B------:R-:W-:-:S07]  /*05e0*/  IMAD.MOV.U32 R9, RZ, RZ, R20 ;  /* 0x000000ffff097224 */ /* 0x000fce00078e0014 */
.L_x_3:
[----:B------:R-:W-:Y:S05]  /*05f0*/  BSYNC.RELIABLE B1 ;  /* 0x0000000000017941 */ /* 0x000fea0003800100 */
.L_x_2:
[----:B------:R-:W-:Y:S01]  /*0600*/  ISETP.GE.AND P0, PT, R7, R9, PT ;  /* 0x000000090700720c */ /* 0x000fe20003f06270 */
[----:B------:R-:W-:-:S12]  /*0610*/  IMAD.MOV.U32 R20, RZ, RZ, R9 ;  /* 0x000000ffff147224 */ /* 0x000fd800078e0009 */
[----:B------:R-:W-:Y:S05]  /*0620*/  @!P0 BRA `(.L_x_4) ;  /* 0xfffffffc00788947 */ /* 0x000fea000383ffff */
.L_x_1:
[----:B------:R-:W-:Y:S05]  /*0630*/  BSYNC.RECONVERGENT B0 ;  /* 0x0000000000007941 */ /* 0x000fea0003800200 */
.L_x_0:
[----:B------:R-:W-:Y:S05]  /*0640*/  WARPSYNC.ALL ;  /* 0x0000000000007948 */ /* 0x000fea0003800000 */
[----:B------:R-:W-:-:S13]  /*0650*/  ISETP.GE.AND P0, PT, R11, R10, PT ;  /* 0x0000000a0b00720c */ /* 0x000fda0003f06270 */
[----:B------:R-:W-:Y:S05]  /*0660*/  @P0 EXIT ;  /* 0x000000000000094d */ /* 0x000fea0003800000 */
[C---:B------:R-:W-:Y:S01]  /*0670*/  IADD3 R9, PT, PT, -R11.reuse, R10, RZ ;  /* 0x0000000a0b097210 */ /* 0x040fe20007ffe1ff */
[----:B------:R-:W-:Y:S01]  /*0680*/  IMAD.IADD R12, R11, 0x1, -R10 ;  /* 0x000000010b0c7824 */ /* 0x000fe200078e0a0a */
[----:B------:R-:W-:Y:S01]  /*0690*/  BSSY.RECONVERGENT B0, `(.L_x_5) ;  /* 0x000001b000007945 */ /* 0x000fe20003800200 */
[----:B------:R-:W-:Y:S01]  /*06a0*/  IMAD.IADD R8, R8, 0x1, R11 ;  /* 0x0000000108087824 */ /* 0x000fe200078e020b */
[----:B------:R-:W-:Y:S02]  /*06b0*/  LOP3.LUT P1, R20, R9, 0x3, RZ, 0xc0, !PT ;  /* 0x0000000309147812 */ /* 0x000fe4000782c0ff */
[----:B------:R-:W-:Y:S02]  /*06c0*/  ISETP.GT.U32.AND P0, PT, R12, -0x4, PT ;  /* 0xfffffffc0c00780c */ /* 0x000fe40003f04070 */
[----:B------:R-:W-:-:S09]  /*06d0*/  IADD3 R9, PT, PT, R11, -R7, RZ ;  /* 0x800000070b097210 */ /* 0x000fd20007ffe0ff */
[----:B------:R-:W-:Y:S05]  /*06e0*/  @!P1 BRA `(.L_x_6) ;  /* 0x0000000000549947 */ /* 0x000fea0003800000 */
[----:B------:R-:W0:Y:S01]  /*06f0*/  LDC.64 R12, c[0x0][0x388] ;  /* 0x0000e200ff0c7b82 */ /* 0x000e220000000a00 */
[----:B------:R-:W-:-:S07]  /*0700*/  IMAD.MOV R20, RZ, RZ, -R20 ;  /* 0x000000ffff147224 */ /* 0x000fce00078e0a14 */
.L_x_7:
[----:B------:R-:W-:Y:S01]  /*0710*/  ISETP.GE.AND P1, PT, R7, R0, PT ;  /* 0x000000000700720c */ /* 0x000fe20003f26270 */
[----:B-1----:R-:W-:Y:S01]  /*0720*/  IMAD.MOV.U32 R21, RZ, RZ, 0x7fffffff ;  /* 0x7fffffffff157424 */ /* 0x002fe200078e00ff */
[----:B------:R-:W-:Y:S02]  /*0730*/  ISETP.GE.AND P2, PT, R9, R6, PT ;  /* 0x000000060900720c */ /* 0x000fe40003f46270 */
[----:B-----5:R-:W-:-:S09]  /*0740*/  MOV R22, 0x7fffffff ;  /* 0x7fffffff00167802 */ /* 0x020fd20000000f00 */
[----:B------:R-:W-:-:S04]  /*0750*/  @!P1 IMAD.WIDE.U32 R14, R7, 0x4, R4 ;  /* 0x00000004070e9825 */ /* 0x000fc800078e0004 */
[----:B------:R-:W-:Y:S01]  /*0760*/  @!P2 IMAD.WIDE R16, R9, 0x4, R2 ;  /* 0x000000040910a825 */ /* 0x000fe200078e0202 */
[----:B------:R-:W2:Y:S04]  /*0770*/  @!P1 LDG.E R21, desc[UR6][R14.64] ;  /* 0x000000060e159981 */ /* 0x000ea8000c1e1900 */
[----:B------:R-:W2:Y:S01]  /*0780*/  @!P2 LDG.E R22, desc[UR6][R16.64] ;  /* 0x000000061016a981 */ /* 0x000ea2000c1e1900 */
[C---:B0-----:R-:W-:Y:S01]  /*0790*/  IMAD.WIDE R18, R8.reuse, 0x4, R12 ;  /* 0x0000000408127825 */ /* 0x041fe200078e020c */
[----:B------:R-:W-:-:S03]  /*07a0*/  IADD3 R8, PT, PT, R8, 0x1, RZ ;  /* 0x0000000108087810 */ /* 0x000fc60007ffe0ff */
[----:B------:R-:W-:Y:S02]  /*07b0*/  VIADD R20, R20, 0x1 ;  /* 0x0000000114147836 */ /* 0x000fe40000000000 */
[----:B------:R-:W-:-:S03]  /*07c0*/  VIADD R11, R11, 0x1 ;  /* 0x000000010b0b7836 */ /* 0x000fc60000000000 */
[----:B------:R-:W-:Y:S02]  /*07d0*/  ISETP.NE.AND P2, PT, R20, RZ, PT ;  /* 0x000000ff1400720c */ /* 0x000fe40003f45270 */
[----:B--2---:R-:W-:-:S13]  /*07e0*/  ISETP.GT.AND P1, PT, R21, R22, PT ;  /* 0x000000161500720c */ /* 0x004fda0003f24270 */
[----:B------:R1:W-:Y:S01]  /*07f0*/  @!P1 STG.E desc[UR6][R18.64], R21 ;  /* 0x0000001512009986 */ /* 0x0003e2000c101906 */
[----:B------:R-:W-:Y:S02]  /*0800*/  @!P1 VIADD R7, R7, 0x1 ;  /* 0x0000000107079836 */ /* 0x000fe40000000000 */
[----:B------:R-:W-:Y:S01]  /*0810*/  @P1 VIADD R9, R9, 0x1 ;  /* 0x0000000109091836 */ /* 0x000fe20000000000 */
[----:B------:R1:W-:Y:S01]  /*0820*/  @P1 STG.E desc[UR6][R18.64], R22 ;  /* 0x0000001612001986 */ /* 0x0003e2000c101906 */
[----:B------:R-:W-:Y:S05]  /*0830*/  @P2 BRA `(.L_x_7) ;  /* 0xfffffffc00b42947 */ /* 0x000fea000383ffff */
.L_x_6:
[----:B------:R-:W-:Y:S05]  /*0840*/  BSYNC.RECONVERGENT B0 ;  /* 0x0000000000007941 */ /* 0x000fea0003800200 */
.L_x_5:
[----:B------:R-:W-:Y:S05]  /*0850*/  @P0 EXIT ;  /* 0x000000000000094d */ /* 0x000fea0003800000 */
[----:B------:R-:W0:Y:S01]  /*0860*/  LDCU.64 UR4, c[0x0][0x388] ;  /* 0x00007100ff0477ac */ /* 0x000e220008000a00 */
[----:B------:R-:W-:Y:S01]  /*0870*/  IADD3 R12, PT, PT, -R10, R11, RZ ;  /* 0x0000000b0a0c7210 */ /* 0x000fe20007ffe1ff */
[----:B0-----:R-:W-:-:S04]  /*0880*/  UIADD3 UR4, UP0, UPT, UR4, 0x8, URZ ;  /* 0x0000000804047890 */ /* 0x001fc8000ff1e0ff */
[----:B------:R-:W-:-:S12]  /*0890*/  UIADD3.X UR5, UPT, UPT, URZ, UR5, URZ, UP0, !UPT ;  /* 0x00000005ff057290 */ /* 0x000fd800087fe4ff */
.L_x_8:
[----:B------:R-:W-:Y:S01]  /*08a0*/  ISETP.GE.AND P0, PT, R7, R0, PT ;  /* 0x000000000700720c */ /* 0x000fe20003f06270 */
[----:B--2---:R-:W-:Y:S01]  /*08b0*/  IMAD.MOV.U32 R13, RZ, RZ, 0x7fffffff ;  /* 0x7fffffffff0d7424 */ /* 0x004fe200078e00ff */
[----:B------:R-:W-:Y:S01]  /*08c0*/  ISETP.GE.AND P1, PT, R9, R6, PT ;  /* 0x000000060900720c */ /* 0x000fe20003f26270 */
[----:B------:R-:W-:-:S10]  /*08d0*/  IMAD.MOV.U32 R20, RZ, RZ, 0x7fffffff ;  /* 0x7fffffffff147424 */ /* 0x000fd400078e00ff */
[----:B------:R-:W-:-:S04]  /*08e0*/  @!P0 IMAD.WIDE.U32 R14, R7, 0x4, R4 ;  /* 0x00000004070e8825 */ /* 0x000fc800078e0004 */
[----:B------:R-:W-:Y:S01]  /*08f0*/  @!P1 IMAD.WIDE R16, R9, 0x4, R2 ;  /* 0x0000000409109825 */ /* 0x000fe200078e0202 */
[----:B------:R-:W2:Y:S04]  /*0900*/  @!P0 LDG.E R13, desc[UR6][R14.64] ;  /* 0x000000060e0d8981 */ /* 0x000ea8000c1e1900 */
[----:B------:R-:W2:Y:S01]  /*0910*/  @!P1 LDG.E R20, desc[UR6][R16.64] ;  /* 0x0000000610149981 */ /* 0x000ea2000c1e1900 */
[----:B------:R-:W-:Y:S01]  /*0920*/  MOV R11, UR5 ;  /* 0x00000005000b7c02 */ /* 0x000fe20008000f00 */
[----:B------:R-:W-:Y:S02]  /*0930*/  IMAD.U32 R10, RZ, RZ, UR4 ;  /* 0x00000004ff0a7e24 */ /* 0x000fe4000f8e00ff */
[----:B-----5:R-:W-:Y:S02]  /*0940*/  IMAD.MOV.U32 R23, RZ, RZ, 0x7fffffff ;  /* 0x7fffffffff177424 */ /* 0x020fe400078e00ff */
[----:B------:R-:W-:-:S04]  /*0950*/  IMAD.WIDE R10, R8, 0x4, R10 ;  /* 0x00000004080a7825 */ /* 0x000fc800078e020a */
[----:B-1----:R-:W-:Y:S01]  /*0960*/  IMAD.MOV.U32 R22, RZ, RZ, 0x7fffffff ;  /* 0x7fffffffff167424 */ /* 0x002fe200078e00ff */
[----:B--2---:R-:W-:-:S13]  /*0970*/  ISETP.GT.AND P0, PT, R13, R20, PT ;  /* 0x000000140d00720c */ /* 0x004fda0003f04270 */
[----:B------:R-:W-:Y:S01]  /*0980*/  @P0 VIADD R9, R9, 0x1 ;  /* 0x0000000109090836 */ /* 0x000fe20000000000 */
[----:B------:R-:W-:Y:S01]  /*0990*/  @!P0 IADD3 R7, PT, PT, R7, 0x1, RZ ;  /* 0x0000000107078810 */ /* 0x000fe20007ffe0ff */
[----:B------:R-:W-:Y:S03]  /*09a0*/  @!P0 STG.E desc[UR6][R10.64+-0x8], R13 ;  /* 0xfffff80d0a008986 */ /* 0x000fe6000c101906 */
[----:B------:R-:W-:Y:S01]  /*09b0*/  ISETP.GE.AND P1, PT, R7, R0, PT ;  /* 0x000000000700720c */ /* 0x000fe20003f26270 */
[----:B------:R0:W-:Y:S01]  /*09c0*/  @P0 STG.E desc[UR6][R10.64+-0x8], R20 ;  /* 0xfffff8140a000986 */ /* 0x0001e2000c101906 */
[----:B------:R-:W-:-:S11]  /*09d0*/  ISETP.GE.AND P2, PT, R9, R6, PT ;  /* 0x000000060900720c */ /* 0x000fd60003f46270 */
[----:B------:R-:W-:-:S04]  /*09e0*/  @!P1 IMAD.WIDE.U32 R14, R7, 0x4, R4 ;  /* 0x00000004070e9825 */ /* 0x000fc800078e0004 */
[----:B------:R-:W-:Y:S01]  /*09f0*/  @!P2 IMAD.WIDE R16, R9, 0x4, R2 ;  /* 0x000000040910a825 */ /* 0x000fe200078e0202 */
[----:B------:R-:W2:Y:S04]  /*0a00*/  @!P1 LDG.E R23, desc[UR6][R14.64] ;  /* 0x000000060e179981 */ /* 0x000ea8000c1e1900 */
[----:B------:R-:W2:Y:S01]  /*0a10*/  @!P2 LDG.E R22, desc[UR6][R16.64] ;  /* 0x000000061016a981 */ /* 0x000ea2000c1e1900 */
[----:B------:R-:W-:Y:S01]  /*0a20*/  IMAD.MOV.U32 R25, RZ, RZ, 0x7fffffff ;  /* 0x7fffffffff197424 */ /* 0x000fe200078e00ff */
[----:B------:R-:W-:Y:S02]  /*0a30*/  MOV R24, 0x7fffffff ;  /* 0x7fffffff00187802 */ /* 0x000fe40000000f00 */
[----:B--2---:R-:W-:-:S13]  /*0a40*/  ISETP.GT.AND P0, PT, R23, R22, PT ;  /* 0x000000161700720c */ /* 0x004fda0003f04270 */
[----:B------:R-:W-:Y:S01]  /*0a50*/  @P0 VIADD R9, R9, 0x1 ;  /* 0x0000000109090836 */ /* 0x000fe20000000000 */
[----:B------:R-:W-:Y:S01]  /*0a60*/  @!P0 IADD3 R7, PT, PT, R7, 0x1, RZ ;  /* 0x0000000107078810 */ /* 0x000fe20007ffe0ff */
[----:B------:R2:W-:Y:S03]  /*0a70*/  @!P0 STG.E desc[UR6][R10.64+-0x4], R23 ;  /* 0xfffffc170a008986 */ /* 0x0005e6000c101906 */
[----:B------:R-:W-:Y:S01]  /*0a80*/  ISETP.GE.AND P1, PT, R7, R0, PT ;  /* 0x000000000700720c */ /* 0x000fe20003f26270 */
[----:B------:R2:W-:Y:S01]  /*0a90*/  @P0 STG.E desc[UR6][R10.64+-0x4], R22 ;  /* 0xfffffc160a000986 */ /* 0x0005e2000c101906 */
[----:B------:R-:W-:-:S11]  /*0aa0*/  ISETP.GE.AND P2, PT, R9, R6, PT ;  /* 0x000000060900720c */ /* 0x000fd60003f46270 */
[----:B------:R-:W-:-:S04]  /*0ab0*/  @!P1 IMAD.WIDE.U32 R18, R7, 0x4, R4 ;  /* 0x0000000407129825 */ /* 0x000fc800078e0004 */
[----:B0-----:R-:W-:Y:S01]  /*0ac0*/  @!P2 IMAD.WIDE R20, R9, 0x4, R2 ;  /* 0x000000040914a825 */ /* 0x001fe200078e0202 */
[----:B------:R-:W3:Y:S04]  /*0ad0*/  @!P1 LDG.E R25, desc[UR6][R18.64] ;  /* 0x0000000612199981 */ /* 0x000ee8000c1e1900 */
[----:B------:R-:W3:Y:S01]  /*0ae0*/  @!P2 LDG.E R24, desc[UR6][R20.64] ;  /* 0x000000061418a981 */ /* 0x000ee2000c1e1900 */
[----:B------:R-:W-:Y:S01]  /*0af0*/  MOV R13, 0x7fffffff ;  /* 0x7fffffff000d7802 */ /* 0x000fe20000000f00 */
[----:B------:R-:W-:Y:S01]  /*0b00*/  IMAD.MOV.U32 R26, RZ, RZ, 0x7fffffff ;  /* 0x7fffffffff1a7424 */ /* 0x000fe200078e00ff */
[----:B---3--:R-:W-:-:S13]  /*0b10*/  ISETP.GT.AND P0, PT, R25, R24, PT ;  /* 0x000000181900720c */ /* 0x008fda0003f04270 */
[----:B------:R-:W-:Y:S01]  /*0b20*/  @!P0 VIADD R7, R7, 0x1 ;  /* 0x0000000107078836 */ /* 0x000fe20000000000 */
[----:B------:R2:W-:Y:S01]  /*0b30*/  @!P0 STG.E desc[UR6][R10.64], R25 ;  /* 0x000000190a008986 */ /* 0x0005e2000c101906 */
[----:B------:R-:W-:-:S03]  /*0b40*/  @P0 VIADD R9, R9, 0x1 ;  /* 0x0000000109090836 */ /* 0x000fc60000000000 */
[----:B------:R-:W-:Y:S01]  /*0b50*/  ISETP.GE.AND P1, PT, R7, R0, PT ;  /* 0x000000000700720c */ /* 0x000fe20003f26270 */
[----:B------:R2:W-:Y:S01]  /*0b60*/  @P0 STG.E desc[UR6][R10.64], R24 ;  /* 0x000000180a000986 */ /* 0x0005e2000c101906 */
[----:B------:R-:W-:-:S11]  /*0b70*/  ISETP.GE.AND P2, PT, R9, R6, PT ;  /* 0x000000060900720c */ /* 0x000fd60003f46270 */
[----:B------:R-:W-:-:S04]  /*0b80*/  @!P1 IMAD.WIDE.U32 R14, R7, 0x4, R4 ;  /* 0x00000004070e9825 */ /* 0x000fc800078e0004 */
[----:B------:R-:W-:Y:S01]  /*0b90*/  @!P2 IMAD.WIDE R16, R9, 0x4, R2 ;  /* 0x000000040910a825 */ /* 0x000fe200078e0202 */
[----:B------:R-:W3:Y:S04]  /*0ba0*/  @!P1 LDG.E R13, desc[UR6][R14.64] ;  /* 0x000000060e0d9981 */ /* 0x000ee8000c1e1900 */
[----:B------:R-:W3:Y:S01]  /*0bb0*/  @!P2 LDG.E R26, desc[UR6][R16.64] ;  /* 0x00000006101aa981 */ /* 0x000ee2000c1e1900 */
[----:B------:R-:W-:Y:S01]  /*0bc0*/  VIADD R12, R12, 0x4 ;  /* 0x000000040c0c7836 */ /* 0x000fe20000000000 */
[----:B------:R-:W-:-:S04]  /*0bd0*/  IADD3 R8, PT, PT, R8, 0x4, RZ ;  /* 0x0000000408087810 */ /* 0x000fc80007ffe0ff */
[----:B------:R-:W-:Y:S02]  /*0be0*/  ISETP.NE.AND P1, PT, R12, RZ, PT ;  /* 0x000000ff0c00720c */ /* 0x000fe40003f25270 */
[----:B---3--:R-:W-:-:S13]  /*0bf0*/  ISETP.GT.AND P0, PT, R13, R26, PT ;  /* 0x0000001a0d00720c */ /* 0x008fda0003f04270 */
[----:B------:R2:W-:Y:S01]  /*0c00*/  @!P0 STG.E desc[UR6][R10.64+0x4], R13 ;  /* 0x0000040d0a008986 */ /* 0x0005e2000c101906 */
[----:B------:R-:W-:Y:S01]  /*0c10*/  @!P0 VIADD R7, R7, 0x1 ;  /* 0x0000000107078836 */ /* 0x000fe20000000000 */
[----:B------:R-:W-:Y:S02]  /*0c20*/  @P0 IADD3 R9, PT, PT, R9, 0x1, RZ ;  /* 0x0000000109090810 */ /* 0x000fe40007ffe0ff */
[----:B------:R2:W-:Y:S01]  /*0c30*/  @P0 STG.E desc[UR6][R10.64+0x4], R26 ;  /* 0x0000041a0a000986 */ /* 0x0005e2000c101906 */
[----:B------:R-:W-:Y:S05]  /*0c40*/  @P1 BRA `(.L_x_8) ;  /* 0xfffffffc00141947 */ /* 0x000fea000383ffff */
[----:B------:R-:W-:Y:S05]  /*0c50*/  EXIT ;  /* 0x000000000000794d */ /* 0x000fea0003800000 */
.L_x_9:
[----:B------:R-:W-:-:S00]  /*0c60*/  BRA `(.L_x_9) ;  /* 0xfffffffc00fc7947 */ /* 0x000fc0000383ffff */
[----:B------:R-:W-:-:S00]  /*0c70*/  NOP ;  /* 0x0000000000007918 */ /* 0x000fc00000000000 */
        /* <DEDUP_REMOVED lines=8> */
.L_x_26:


//--------------------- .text._Z11sort_chunksPKiPiii --------------------------
	.section	.text._Z11sort_chunksPKiPiii,"ax",@progbits
	.align	128
        .global         _Z11sort_chunksPKiPiii
        .type           _Z11sort_chunksPKiPiii,@function
        .size           _Z11sort_chunksPKiPiii,(.L_x_27 - _Z11sort_chunksPKiPiii)
        .other          _Z11sort_chunksPKiPiii,@"STO_CUDA_ENTRY STV_DEFAULT"
_Z11sort_chunksPKiPiii:
.text._Z11sort_chunksPKiPiii:
[----:B------:R-:W-:Y:S08]  /*0000*/  LDC R1, c[0x0][0x37c] ;  /* 0x0000df00ff017b82 */ /* 0x000ff00000000800 */
[----:B------:R-:W0:Y:S08]  /*0010*/  S2UR UR8, SR_CTAID.X ;  /* 0x00000000000879c3 */ /* 0x000e300000002500 */
[----:B------:R-:W1:Y:S01]  /*0020*/  LDC.64 R4, c[0x0][0x390] ;  /* 0x0000e400ff047b82 */ /* 0x000e620000000a00 */
[----:B0-----:R-:W-:-:S02]  /*0030*/  IMAD R0, RZ, RZ, -UR8 ;  /* 0x80000008ff007e24 */ /* 0x001fc4000f8e02ff */
[C---:B-1----:R-:W-:Y:S02]  /*0040*/  IMAD R3, R5.reuse, UR8, R5 ;  /* 0x0000000805037c24 */ /* 0x042fe4000f8e0205 */
[----:B------:R-:W-:-:S03]  /*0050*/  IMAD R0, R5, R0, R4 ;  /* 0x0000000005007224 */ /* 0x000fc600078e0204 */
[----:B------:R-:W-:-:S04]  /*0060*/  ISETP.GT.AND P0, PT, R3, R4, PT ;  /* 0x000000040300720c */ /* 0x000fc80003f04270 */
[----:B------:R-:W-:-:S04]  /*0070*/  SEL R3, R0, R5, P0 ;  /* 0x0000000500037207 */ /* 0x000fc80000000000 */
[----:B------:R-:W-:-:S13]  /*0080*/  ISETP.GE.AND P0, PT, R3, 0x1, PT ;  /* 0x000000010300780c */ /* 0x000fda0003f06270 */
[----:B------:R-:W-:Y:S05]  /*0090*/  @!P0 EXIT ;  /* 0x000000000000894d */ /* 0x000fea0003800000 */
[----:B------:R-:W0:Y:S01]  /*00a0*/  S2R R0, SR_TID.X ;  /* 0x0000000000007919 */ /* 0x000e220000002100 */
[----:B------:R-:W1:Y:S01]  /*00b0*/  LDCU.64 UR10, c[0x0][0x358] ;  /* 0x00006b00ff0a77ac */ /* 0x000e620008000a00 */
[----:B------:R-:W-:Y:S01]  /*00c0*/  BSSY.RECONVERGENT B0, `(.L_x_10) ;  /* 0x0000052000007945 */ /* 0x000fe20003800200 */
[----:B0-----:R-:W-:-:S13]  /*00d0*/  ISETP.GE.U32.AND P0, PT, R0, R3, PT ;  /* 0x000000030000720c */ /* 0x001fda0003f06070 */
[----:B-1----:R-:W-:Y:S05]  /*00e0*/  @P0 BRA `(.L_x_11) ;  /* 0x00000004003c0947 */ /* 0x002fea0003800000 */
[----:B------:R-:W0:Y:S01]  /*00f0*/  LDC R9, c[0x0][0x360] ;  /* 0x0000d800ff097b82 */ /* 0x000e220000000800 */
[----:B------:R-:W-:Y:S01]  /*0100*/  BSSY.RECONVERGENT B1, `(.L_x_12) ;  /* 0x0000030000017945 */ /* 0x000fe20003800200 */
[----:B0-----:R-:W0:Y:S01]  /*0110*/  I2F.U32.RP R8, R9 ;  /* 0x0000000900087306 */ /* 0x001e220000209000 */
[----:B------:R-:W-:Y:S01]  /*0120*/  IMAD.IADD R2, R0, 0x1, R9 ;  /* 0x0000000100027824 */ /* 0x000fe200078e0209 */
[----:B------:R-:W-:-:S04]  /*0130*/  ISETP.NE.U32.AND P2, PT, R9, RZ, PT ;  /* 0x000000ff0900720c */ /* 0x000fc80003f45070 */
[----:B------:R-:W-:Y:S02]  /*0140*/  ISETP.GE.U32.AND P0, PT, R2, R3, PT ;  /* 0x000000030200720c */ /* 0x000fe40003f06070 */
[----:B------:R-:W-:Y:S01]  /*0150*/  VIMNMX.U32 R11, PT, PT, R3, R2, !PT ;  /* 0x00000002030b7248 */ /* 0x000fe20007fe0000 */
[----:B0-----:R-:W0:Y:S02]  /*0160*/  MUFU.RCP R8, R8 ;  /* 0x0000000800087308 */ /* 0x001e240000001000 */
[----:B0-----:R-:W-:-:S06]  /*0170*/  VIADD R6, R8, 0xffffffe ;  /* 0x0ffffffe08067836 */ /* 0x001fcc0000000000 */
[----:B------:R0:W1:Y:S02]  /*0180*/  F2I.FTZ.U32.TRUNC.NTZ R7, R6 ;  /* 0x0000000600077305 */ /* 0x000064000021f000 */
[----:B0-----:R-:W-:Y:S02]  /*0190*/  HFMA2 R6, -RZ, RZ, 0, 0 ;  /* 0x00000000ff067431 */ /* 0x001fe400000001ff */
[----:B-1----:R-:W-:-:S04]  /*01a0*/  IMAD.MOV R4, RZ, RZ, -R7 ;  /* 0x000000ffff047224 */ /* 0x002fc800078e0a07 */
[----:B------:R-:W-:Y:S01]  /*01b0*/  IMAD R13, R4, R9, RZ ;  /* 0x00000009040d7224 */ /* 0x000fe200078e02ff */
[----:B------:R-:W-:-:S03]  /*01c0*/  SEL R4, RZ, 0x1, P0 ;  /* 0x00000001ff047807 */ /* 0x000fc60000000000 */
[----:B------:R-:W-:Y:S01]  /*01d0*/  IMAD.HI.U32 R7, R7, R13, R6 ;  /* 0x0000000d07077227 */ /* 0x000fe200078e0006 */
[----:B------:R-:W-:-:S05]  /*01e0*/  IADD3 R2, PT, PT, R11, -R2, -R4 ;  /* 0x800000020b027210 */ /* 0x000fca0007ffe804 */
[----:B------:R-:W-:-:S04]  /*01f0*/  IMAD.HI.U32 R7, R7, R2, RZ ;  /* 0x0000000207077227 */ /* 0x000fc800078e00ff */
[----:B------:R-:W-:-:S04]  /*0200*/  IMAD.MOV R6, RZ, RZ, -R7 ;  /* 0x000000ffff067224 */ /* 0x000fc800078e0a07 */
[----:B------:R-:W-:-:S05]  /*0210*/  IMAD R2, R9, R6, R2 ;  /* 0x0000000609027224 */ /* 0x000fca00078e0202 */
[----:B------:R-:W-:-:S13]  /*0220*/  ISETP.GE.U32.AND P0, PT, R2, R9, PT ;  /* 0x000000090200720c */ /* 0x000fda0003f06070 */
[----:B------:R-:W-:Y:S02]  /*0230*/  @P0 IMAD.IADD R2, R2, 0x1, -R9 ;  /* 0x0000000102020824 */ /* 0x000fe400078e0a09 */
[----:B------:R-:W-:-:S03]  /*0240*/  @P0 VIADD R7, R7, 0x1 ;  /* 0x0000000107070836 */ /* 0x000fc60000000000 */
[----:B------:R-:W-:-:S13]  /*0250*/  ISETP.GE.U32.AND P1, PT, R2, R9, PT ;  /* 0x000000090200720c */ /* 0x000fda0003f26070 */
[----:B------:R-:W-:Y:S01]  /*0260*/  @P1 VIADD R7, R7, 0x1 ;  /* 0x0000000107071836 */ /* 0x000fe20000000000 */
[----:B------:R-:W-:-:S04]  /*0270*/  @!P2 LOP3.LUT R7, RZ, R9, RZ, 0x33, !PT ;  /* 0x00000009ff07a212 */ /* 0x000fc800078e33ff */
[----:B------:R-:W-:-:S04]  /*0280*/  IADD3 R4, PT, PT, R4, R7, RZ ;  /* 0x0000000704047210 */ /* 0x000fc80007ffe0ff */
[C---:B------:R-:W-:Y:S02]  /*0290*/  LOP3.LUT R2, R4.reuse, 0x3, RZ, 0xc0, !PT ;  /* 0x0000000304027812 */ /* 0x040fe400078ec0ff */
[----:B------:R-:W-:Y:S02]  /*02a0*/  ISETP.GE.U32.AND P1, PT, R4, 0x3, PT ;  /* 0x000000030400780c */ /* 0x000fe40003f26070 */
[----:B------:R-:W-:Y:S01]  /*02b0*/  ISETP.NE.AND P0, PT, R2, 0x3, PT ;  /* 0x000000030200780c */ /* 0x000fe20003f05270 */
[----:B------:R-:W-:-:S12]  /*02c0*/  IMAD.MOV.U32 R2, RZ, RZ, R0 ;  /* 0x000000ffff027224 */ /* 0x000fd800078e0000 */
[----:B------:R-:W-:Y:S05]  /*02d0*/  @!P0 BRA `(.L_x_13) ;  /* 0x0000000000488947 */ /* 0x000fea0003800000 */
[----:B------:R-:W0:Y:S01]  /*02e0*/  S2UR UR5, SR_CgaCtaId ;  /* 0x00000000000579c3 */ /* 0x000e220000008800 */
[----:B------:R-:W-:Y:S01]  /*02f0*/  VIADD R2, R4, 0x1 ;  /* 0x0000000104027836 */ /* 0x000fe20000000000 */
[----:B------:R-:W-:Y:S01]  /*0300*/  UMOV UR4, 0x400 ;  /* 0x0000040000047882 */ /* 0x000fe20000000000 */
[----:B------:R-:W-:-:S03]  /*0310*/  IMAD R8, R5, UR8, R0 ;  /* 0x0000000805087c24 */ /* 0x000fc6000f8e0200 */
[----:B------:R-:W-:Y:S02]  /*0320*/  LOP3.LUT R4, R2, 0x3, RZ, 0xc0, !PT ;  /* 0x0000000302047812 */ /* 0x000fe400078ec0ff */
[----:B------:R-:W1:Y:S03]  /*0330*/  LDC.64 R10, c[0x0][0x380] ;  /* 0x0000e000ff0a7b82 */ /* 0x000e660000000a00 */
[----:B------:R-:W-:Y:S02]  /*0340*/  IMAD R2, R4, R9, R0 ;  /* 0x0000000904027224 */ /* 0x000fe400078e0200 */
[----:B------:R-:W-:Y:S01]  /*0350*/  IMAD.MOV R12, RZ, RZ, -R4 ;  /* 0x000000ffff0c7224 */ /* 0x000fe200078e0a04 */
[----:B0-----:R-:W-:-:S06]  /*0360*/  ULEA UR4, UR5, UR4, 0x18 ;  /* 0x0000000405047291 */ /* 0x001fcc000f8ec0ff */
[----:B------:R-:W-:-:S07]  /*0370*/  LEA R4, R0, UR4, 0x2 ;  /* 0x0000000400047c11 */ /* 0x000fce000f8e10ff */
.L_x_14:
[----:B-1----:R-:W-:-:S06]  /*0380*/  IMAD.WIDE R6, R8, 0x4, R10 ;  /* 0x0000000408067825 */ /* 0x002fcc00078e020a */
[----:B------:R-:W2:Y:S01]  /*0390*/  LDG.E R7, desc[UR10][R6.64] ;  /* 0x0000000a06077981 */ /* 0x000ea2000c1e1900 */
[----:B------:R-:W-:Y:S01]  /*03a0*/  VIADD R12, R12, 0x1 ;  /* 0x000000010c0c7836 */ /* 0x000fe20000000000 */
[----:B------:R-:W-:-:S04]  /*03b0*/  IADD3 R8, PT, PT, R9, R8, RZ ;  /* 0x0000000809087210 */ /* 0x000fc80007ffe0ff */
[----:B------:R-:W-:Y:S01]  /*03c0*/  ISETP.NE.AND P0, PT, R12, RZ, PT ;  /* 0x000000ff0c00720c */ /* 0x000fe20003f05270 */
[----:B--2---:R0:W-:Y:S02]  /*03d0*/  STS [R4], R7 ;  /* 0x0000000704007388 */ /* 0x0041e40000000800 */
[----:B0-----:R-:W-:-:S10]  /*03e0*/  IMAD R4, R9, 0x4, R4 ;  /* 0x0000000409047824 */ /* 0x001fd400078e0204 */
[----:B------:R-:W-:Y:S05]  /*03f0*/  @P0 BRA `(.L_x_14) ;  /* 0xfffffffc00e00947 */ /* 0x000fea000383ffff */
.L_x_13:
[----:B------:R-:W-:Y:S05]  /*0400*/  BSYNC.RECONVERGENT B1 ;  /* 0x0000000000017941 */ /* 0x000fea0003800200 */
.L_x_12:
[----:B------:R-:W-:Y:S05]  /*0410*/  @!P1 BRA `(.L_x_11) ;  /* 0x0000000000709947 */ /* 0x000fea0003800000 */
[----:B------:R-:W0:Y:S01]  /*0420*/  S2R R11, SR_CgaCtaId ;  /* 0x00000000000b7919 */ /* 0x000e220000008800 */
[----:B------:R-:W1:Y:S01]  /*0430*/  LDC.64 R6, c[0x0][0x380] ;  /* 0x0000e000ff067b82 */ /* 0x000e620000000a00 */
[----:B------:R-:W-:Y:S01]  /*0440*/  MOV R4, 0x400 ;  /* 0x0000040000047802 */ /* 0x000fe20000000f00 */
[----:B------:R-:W-:-:S03]  /*0450*/  IMAD.SHL.U32 R17, R9, 0x4, RZ ;  /* 0x0000000409117824 */ /* 0x000fc600078e00ff */
[----:B0-----:R-:W-:-:S07]  /*0460*/  LEA R21, R11, R4, 0x18 ;  /* 0x000000040b157211 */ /* 0x001fce00078ec0ff */
.L_x_15:
[----:B------:R-:W-:-:S04]  /*0470*/  IMAD R9, R5, UR8, R2 ;  /* 0x0000000805097c24 */ /* 0x000fc8000f8e0202 */
[----:B01----:R-:W-:-:S03]  /*0480*/  IMAD.WIDE R8, R9, 0x4, R6 ;  /* 0x0000000409087825 */ /* 0x003fc600078e0206 */
[----:B------:R-:W-:-:S03]  /*0490*/  IADD3 R10, P0, PT, R17, R8, RZ ;  /* 0x00000008110a7210 */ /* 0x000fc60007f1e0ff */
[----:B------:R-:W2:Y:S02]  /*04a0*/  LDG.E R8, desc[UR10][R8.64] ;  /* 0x0000000a08087981 */ /* 0x000ea4000c1e1900 */
[----:B------:R-:W-:Y:S01]  /*04b0*/  IMAD.X R11, RZ, RZ, R9, P0 ;  /* 0x000000ffff0b7224 */ /* 0x000fe200000e0609 */
[----:B------:R-:W-:-:S04]  /*04c0*/  IADD3 R12, P0, PT, R17, R10, RZ ;  /* 0x0000000a110c7210 */ /* 0x000fc80007f1e0ff */
[----:B------:R-:W-:Y:S01]  /*04d0*/  IADD3.X R13, PT, PT, RZ, R11, RZ, P0, !PT ;  /* 0x0000000bff0d7210 */ /* 0x000fe200007fe4ff */
[----:B------:R-:W3:Y:S01]  /*04e0*/  LDG.E R10, desc[UR10][R10.64] ;  /* 0x0000000a0a0a7981 */ /* 0x000ee2000c1e1900 */
[----:B------:R-:W-:-:S03]  /*04f0*/  IADD3 R14, P0, PT, R17, R12, RZ ;  /* 0x0000000c110e7210 */ /* 0x000fc60007f1e0ff */
[----:B------:R-:W4:Y:S02]  /*0500*/  LDG.E R12, desc[UR10][R12.64] ;  /* 0x0000000a0c0c7981 */ /* 0x000f24000c1e1900 */
[----:B------:R-:W-:-:S05]  /*0510*/  IMAD.X R15, RZ, RZ, R13, P0 ;  /* 0x000000ffff0f7224 */ /* 0x000fca00000e060d */
[----:B------:R-:W5:Y:S01]  /*0520*/  LDG.E R14, desc[UR10][R14.64] ;  /* 0x0000000a0e0e7981 */ /* 0x000f62000c1e1900 */
[----:B------:R-:W-:-:S04]  /*0530*/  IMAD R4, R2, 0x4, R21 ;  /* 0x0000000402047824 */ /* 0x000fc800078e0215 */
[----:B------:R-:W-:-:S05]  /*0540*/  IMAD.IADD R16, R17, 0x1, R4 ;  /* 0x0000000111107824 */ /* 0x000fca00078e0204 */
[----:B------:R-:W-:-:S05]  /*0550*/  IADD3 R18, PT, PT, R17, R16, RZ ;  /* 0x0000001011127210 */ /* 0x000fca0007ffe0ff */
[C---:B------:R-:W-:Y:S02]  /*0560*/  IMAD.IADD R19, R17.reuse, 0x1, R18 ;  /* 0x0000000111137824 */ /* 0x040fe400078e0212 */
[----:B------:R-:W-:-:S05]  /*0570*/  IMAD.IADD R2, R17, 0x1, R2 ;  /* 0x0000000111027824 */ /* 0x000fca00078e0202 */
[----:B------:R-:W-:Y:S01]  /*0580*/  ISETP.GE.AND P0, PT, R2, R3, PT ;  /* 0x000000030200720c */ /* 0x000fe20003f06270 */
[----:B--2---:R0:W-:Y:S04]  /*0590*/  STS [R4], R8 ;  /* 0x0000000804007388 */ /* 0x0041e80000000800 */
[----:B---3--:R0:W-:Y:S04]  /*05a0*/  STS [R16], R10 ;  /* 0x0000000a10007388 */ /* 0x0081e80000000800 */
[----:B----4-:R0:W-:Y:S04]  /*05b0*/  STS [R18], R12 ;  /* 0x0000000c12007388 */ /* 0x0101e80000000800 */
[----:B-----5:R0:W-:Y:S01]  /*05c0*/  STS [R19], R14 ;  /* 0x0000000e13007388 */ /* 0x0201e20000000800 */
[----:B------:R-:W-:Y:S05]  /*05d0*/  @!P0 BRA `(.L_x_15) ;  /* 0xfffffffc00a48947 */ /* 0x000fea000383ffff */
.L_x_11:
[----:B------:R-:W-:Y:S05]  /*05e0*/  BSYNC.RECONVERGENT B0 ;  /* 0x0000000000007941 */ /* 0x000fea0003800200 */
.L_x_10:
[----:B------:R-:W-:Y:S01]  /*05f0*/  BAR.SYNC.DEFER_BLOCKING 0x0 ;  /* 0x0000000000007b1d */ /* 0x000fe20000010000 */
[----:B------:R-:W-:-:S04]  /*0600*/  ISETP.NE.AND P0, PT, R3, 0x1, PT ;  /* 0x000000010300780c */ /* 0x000fc80003f05270 */
[----:B------:R-:W-:Y:S01]  /*0610*/  ISETP.NE.OR P0, PT, R0, RZ, !P0 ;  /* 0x000000ff0000720c */ /* 0x000fe20004705670 */
[----:B------:R-:W-:-:S12]  /*0620*/  BSSY.RECONVERGENT B0, `(.L_x_16) ;  /* 0x0000018000007945 */ /* 0x000fd80003800200 */
[----:B------:R-:W-:Y:S05]  /*0630*/  @P0 BRA `(.L_x_17) ;  /* 0x0000000000580947 */ /* 0x000fea0003800000 */
[----:B------:R-:W1:Y:S01]  /*0640*/  S2UR UR5, SR_CgaCtaId ;  /* 0x00000000000579c3 */ /* 0x000e620000008800 */
[----:B------:R-:W-:Y:S02]  /*0650*/  UMOV UR4, 0x400 ;  /* 0x0000040000047882 */ /* 0x000fe40000000000 */
[----:B-1----:R-:W-:-:S03]  /*0660*/  ULEA UR7, UR5, UR4, 0x18 ;  /* 0x0000000405077291 */ /* 0x002fc6000f8ec0ff */
[----:B------:R-:W-:-:S09]  /*0670*/  UMOV UR5, 0x1 ;  /* 0x0000000100057882 */ /* 0x000fd20000000000 */
.L_x_20:
[----:B------:R-:W-:-:S09]  /*0680*/  ULEA UR4, UR5, UR7, 0x2 ;  /* 0x0000000705047291 */ /* 0x000fd2000f8e10ff */
[----:B-1----:R-:W1:Y:S01]  /*0690*/  LDS R2, [UR4] ;  /* 0x00000004ff027984 */ /* 0x002e620008000800 */
[----:B------:R-:W-:Y:S01]  /*06a0*/  UMOV UR4, UR5 ;  /* 0x0000000500047c82 */ /* 0x000fe20008000000 */
[----:B------:R-:W-:-:S06]  /*06b0*/  UIADD3 UR5, UPT, UPT, UR5, 0x1, URZ ;  /* 0x0000000105057890 */ /* 0x000fcc000fffe0ff */
[----:B------:R-:W-:-:S13]  /*06c0*/  ISETP.NE.AND P1, PT, R3, UR5, PT ;  /* 0x0000000503007c0c */ /* 0x000fda000bf25270 */
.L_x_19:
[----:B------:R-:W-:-:S09]  /*06d0*/  ULEA UR6, UR4, UR7, 0x2 ;  /* 0x0000000704067291 */ /* 0x000fd2000f8e10ff */
[----:B------:R-:W1:Y:S02]  /*06e0*/  LDS R5, [UR6+-0x4] ;  /* 0xfffffc06ff057984 */ /* 0x000e640008000800 */
[----:B-1----:R-:W-:-:S13]  /*06f0*/  ISETP.GT.AND P0, PT, R5, R2, PT ;  /* 0x000000020500720c */ /* 0x002fda0003f04270 */
[----:B------:R-:W-:Y:S05]  /*0700*/  @!P0 BRA `(.L_x_18) ;  /* 0x0000000000188947 */ /* 0x000fea0003800000 */
[----:B------:R-:W-:Y:S01]  /*0710*/  UISETP.GT.AND UP0, UPT, UR4, 0x1, UPT ;  /* 0x000000010400788c */ /* 0x000fe2000bf04270 */
[----:B------:R2:W-:Y:S01]  /*0720*/  STS [UR6], R5 ;  /* 0x00000005ff007988 */ /* 0x0005e20008000806 */
[----:B------:R-:W-:-:S07]  /*0730*/  UIADD3 UR6, UPT, UPT, UR4, -0x1, URZ ;  /* 0xffffffff04067890 */ /* 0x000fce000fffe0ff */
[----:B------:R-:W-:Y:S01]  /*0740*/  UMOV UR4, UR6 ;  /* 0x0000000600047c82 */ /* 0x000fe20008000000 */
[----:B--2---:R-:W-:Y:S05]  /*0750*/  BRA.U UP0, `(.L_x_19) ;  /* 0xfffffffd00dc7547 */ /* 0x004fea000b83ffff */
[----:B------:R-:W-:-:S05]  /*0760*/  UMOV UR4, URZ ;  /* 0x000000ff00047c82 */ /* 0x000fca0008000000 */
.L_x_18:
[----:B------:R-:W-:-:S09]  /*0770*/  ULEA UR4, UR4, UR7, 0x2 ;  /* 0x0000000704047291 */ /* 0x000fd2000f8e10ff */
[----:B------:R1:W-:Y:S01]  /*0780*/  STS [UR4], R2 ;  /* 0x00000002ff007988 */ /* 0x0003e20008000804 */
[----:B------:R-:W-:Y:S05]  /*0790*/  @P1 BRA `(.L_x_20) ;  /* 0xfffffffc00b81947 */ /* 0x000fea000383ffff */
.L_x_17:
[----:B------:R-:W-:Y:S05]  /*07a0*/  BSYNC.RECONVERGENT B0 ;  /* 0x0000000000007941 */ /* 0x000fea0003800200 */
.L_x_16:
[----:B------:R-:W-:Y:S01]  /*07b0*/  BAR.SYNC.DEFER_BLOCKING 0x0 ;  /* 0x0000000000007b1d */ /* 0x000fe20000010000 */
[----:B------:R-:W-:-:S13]  /*07c0*/  ISETP.GE.U32.AND P0, PT, R0, R3, PT ;  /* 0x000000030000720c */ /* 0x000fda0003f06070 */
[----:B------:R-:W-:Y:S05]  /*07d0*/  @P0 EXIT ;  /* 0x000000000000094d */ /* 0x000fea0003800000 */
[----:B------:R-:W0:Y:S01]  /*07e0*/  LDCU UR4, c[0x0][0x360] ;  /* 0x00006c00ff0477ac */ /* 0x000e220008000800 */
[----:B------:R-:W-:Y:S01]  /*07f0*/  BSSY.RECONVERGENT B0, `(.L_x_21) ;  /* 0x0000031000007945 */ /* 0x000fe20003800200 */
[----:B0-----:R-:W0:Y:S01]  /*0800*/  I2F.U32.RP R8, UR4 ;  /* 0x0000000400087d06 */ /* 0x001e220008209000 */
[----:B-1----:R-:W-:Y:S01]  /*0810*/  VIADD R2, R0, UR4 ;  /* 0x0000000400027c36 */ /* 0x002fe20008000000 */
[----:B------:R-:W-:-:S04]  /*0820*/  ISETP.NE.U32.AND P2, PT, RZ, UR4, PT ;  /* 0x00000004ff007c0c */ /* 0x000fc8000bf45070 */
[----:B------:R-:W-:Y:S02]  /*0830*/  ISETP.GE.AND P0, PT, R2, R3, PT ;  /* 0x000000030200720c */ /* 0x000fe40003f06270 */
[----:B------:R-:W-:Y:S02]  /*0840*/  VIMNMX R7, PT, PT, R3, R2, !PT ;  /* 0x0000000203077248 */ /* 0x000fe40007fe0100 */
[----:B------:R-:W-:-:S04]  /*0850*/  SEL R6, RZ, 0x1, P0 ;  /* 0x00000001ff067807 */ /* 0x000fc80000000000 */
[----:B------:R-:W-:Y:S01]  /*0860*/  IADD3 R7, PT, PT, R7, -R2, -R6 ;  /* 0x8000000207077210 */ /* 0x000fe20007ffe806 */
[----:B0-----:R-:W0:Y:S02]  /*0870*/  MUFU.RCP R8, R8 ;  /* 0x0000000800087308 */ /* 0x001e240000001000 */
[----:B0-----:R-:W-:-:S06]  /*0880*/  VIADD R4, R8, 0xffffffe ;  /* 0x0ffffffe08047836 */ /* 0x001fcc0000000000 */
[----:B------:R0:W1:Y:S02]  /*0890*/  F2I.FTZ.U32.TRUNC.NTZ R5, R4 ;  /* 0x0000000400057305 */ /* 0x000064000021f000 */
[----:B0-----:R-:W-:Y:S01]  /*08a0*/  IMAD.MOV.U32 R4, RZ, RZ, RZ ;  /* 0x000000ffff047224 */ /* 0x001fe200078e00ff */
[----:B-1----:R-:W-:-:S05]  /*08b0*/  IADD3 R9, PT, PT, RZ, -R5, RZ ;  /* 0x80000005ff097210 */ /* 0x002fca0007ffe0ff */
[----:B------:R-:W-:-:S04]  /*08c0*/  IMAD R9, R9, UR4, RZ ;  /* 0x0000000409097c24 */ /* 0x000fc8000f8e02ff */
[----:B------:R-:W-:-:S06]  /*08d0*/  IMAD.HI.U32 R8, R5, R9, R4 ;  /* 0x0000000905087227 */ /* 0x000fcc00078e0004 */
[----:B------:R-:W-:-:S04]  /*08e0*/  IMAD.HI.U32 R5, R8, R7, RZ ;  /* 0x0000000708057227 */ /* 0x000fc800078e00ff */
[----:B------:R-:W-:-:S04]  /*08f0*/  IMAD.MOV R2, RZ, RZ, -R5 ;  /* 0x000000ffff027224 */ /* 0x000fc800078e0a05 */
[----:B------:R-:W-:-:S05]  /*0900*/  IMAD R7, R2, UR4, R7 ;  /* 0x0000000402077c24 */ /* 0x000fca000f8e0207 */
[----:B------:R-:W-:-:S13]  /*0910*/  ISETP.GE.U32.AND P0, PT, R7, UR4, PT ;  /* 0x0000000407007c0c */ /* 0x000fda000bf06070 */
[----:B------:R-:W-:Y:S01]  /*0920*/  @P0 IADD3 R7, PT, PT, R7, -UR4, RZ ;  /* 0x8000000407070c10 */ /* 0x000fe2000fffe0ff */
[----:B------:R-:W-:-:S03]  /*0930*/  @P0 VIADD R5, R5, 0x1 ;  /* 0x0000000105050836 */ /* 0x000fc60000000000 */
[----:B------:R-:W-:-:S13]  /*0940*/  ISETP.GE.U32.AND P1, PT, R7, UR4, PT ;  /* 0x0000000407007c0c */ /* 0x000fda000bf26070 */
[----:B------:R-:W-:Y:S01]  /*0950*/  @P1 VIADD R5, R5, 0x1 ;  /* 0x0000000105051836 */ /* 0x000fe20000000000 */
[----:B------:R-:W-:-:S05]  /*0960*/  @!P2 LOP3.LUT R5, RZ, UR4, RZ, 0x33, !PT ;  /* 0x00000004ff05ac12 */ /* 0x000fca000f8e33ff */
[----:B------:R-:W-:-:S05]  /*0970*/  IMAD.IADD R2, R6, 0x1, R5 ;  /* 0x0000000106027824 */ /* 0x000fca00078e0205 */
[C---:B------:R-:W-:Y:S02]  /*0980*/  LOP3.LUT R4, R2.reuse, 0x3, RZ, 0xc0, !PT ;  /* 0x0000000302047812 */ /* 0x040fe400078ec0ff */
[----:B------:R-:W-:Y:S02]  /*0990*/  ISETP.GE.U32.AND P1, PT, R2, 0x3, PT ;  /* 0x000000030200780c */ /* 0x000fe40003f26070 */
[----:B------:R-:W-:-:S13]  /*09a0*/  ISETP.NE.AND P0, PT, R4, 0x3, PT ;  /* 0x000000030400780c */ /* 0x000fda0003f05270 */
[----:B------:R-:W-:Y:S05]  /*09b0*/  @!P0 BRA `(.L_x_22) ;  /* 0x0000000000508947 */ /* 0x000fea0003800000 */
[----:B------:R-:W0:Y:S01]  /*09c0*/  S2UR UR6, SR_CgaCtaId ;  /* 0x00000000000679c3 */ /* 0x000e220000008800 */
[----:B------:R-:W-:Y:S01]  /*09d0*/  UMOV UR5, 0x400 ;  /* 0x0000040000057882 */ /* 0x000fe20000000000 */
[----:B------:R-:W-:-:S04]  /*09e0*/  IADD3 R2, PT, PT, R2, 0x1, RZ ;  /* 0x0000000102027810 */ /* 0x000fc80007ffe0ff */
[----:B------:R-:W-:Y:S02]  /*09f0*/  LOP3.LUT R5, R2, 0x3, RZ, 0xc0, !PT ;  /* 0x0000000302057812 */ /* 0x000fe400078ec0ff */
[----:B------:R-:W1:Y:S03]  /*0a00*/  LDC R9, c[0x0][0x394] ;  /* 0x0000e500ff097b82 */ /* 0x000e660000000800 */
[----:B------:R-:W-:-:S05]  /*0a10*/  IMAD.MOV R8, RZ, RZ, -R5 ;  /* 0x000000ffff087224 */ /* 0x000fca00078e0a05 */
[----:B------:R-:W2:Y:S01]  /*0a20*/  LDC.64 R6, c[0x0][0x388] ;  /* 0x0000e200ff067b82 */ /* 0x000ea20000000a00 */
[----:B0-----:R-:W-:-:S06]  /*0a30*/  ULEA UR5, UR6, UR5, 0x18 ;  /* 0x0000000506057291 */ /* 0x001fcc000f8ec0ff */
[----:B------:R-:W-:Y:S01]  /*0a40*/  LEA R2, R0, UR5, 0x2 ;  /* 0x0000000500027c11 */ /* 0x000fe2000f8e10ff */
[--C-:B-1----:R-:W-:Y:S02]  /*0a50*/  IMAD R9, R9, UR8, R0.reuse ;  /* 0x0000000809097c24 */ /* 0x102fe4000f8e0200 */
[----:B------:R-:W-:-:S07]  /*0a60*/  IMAD R0, R5, UR4, R0 ;  /* 0x0000000405007c24 */ /* 0x000fce000f8e0200 */
.L_x_23:
[----:B0-----:R0:W1:Y:S01]  /*0a70*/  LDS R11, [R2] ;  /* 0x00000000020b7984 */ /* 0x0010620000000800 */
[C---:B--2---:R-:W-:Y:S01]  /*0a80*/  IMAD.WIDE R4, R9.reuse, 0x4, R6 ;  /* 0x0000000409047825 */ /* 0x044fe200078e0206 */
[----:B------:R-:W0:Y:S01]  /*0a90*/  LDC R13, c[0x0][0x360] ;  /* 0x0000d800ff0d7b82 */ /* 0x000e220000000800 */
[----:B------:R-:W-:Y:S02]  /*0aa0*/  IADD3 R9, PT, PT, R9, UR4, RZ ;  /* 0x0000000409097c10 */ /* 0x000fe4000fffe0ff */
[----:B------:R-:W-:-:S05]  /*0ab0*/  VIADD R8, R8, 0x1 ;  /* 0x0000000108087836 */ /* 0x000fca0000000000 */
[----:B------:R-:W-:Y:S01]  /*0ac0*/  ISETP.NE.AND P0, PT, R8, RZ, PT ;  /* 0x000000ff0800720c */ /* 0x000fe20003f05270 */
[----:B0-----:R-:W-:Y:S01]  /*0ad0*/  IMAD R2, R13, 0x4, R2 ;  /* 0x000000040d027824 */ /* 0x001fe200078e0202 */
[----:B-1----:R0:W-:Y:S11]  /*0ae0*/  STG.E desc[UR10][R4.64], R11 ;  /* 0x0000000b04007986 */ /* 0x0021f6000c10190a */
[----:B------:R-:W-:Y:S05]  /*0af0*/  @P0 BRA `(.L_x_23) ;  /* 0xfffffffc00dc0947 */ /* 0x000fea000383ffff */
.L_x_22:
[----:B------:R-:W-:Y:S05]  /*0b00*/  BSYNC.RECONVERGENT B0 ;  /* 0x0000000000007941 */ /* 0x000fea0003800200 */
.L_x_21:
[----:B------:R-:W-:Y:S05]  /*0b10*/  @!P1 EXIT ;  /* 0x000000000000994d */ /* 0x000fea0003800000 */
[----:B------:R-:W1:Y:S01]  /*0b20*/  S2UR UR6, SR_CgaCtaId ;  /* 0x00000000000679c3 */ /* 0x000e620000008800 */
[----:B------:R-:W-:Y:S01]  /*0b30*/  UMOV UR5, 0x400 ;  /* 0x0000040000057882 */ /* 0x000fe20000000000 */
[----:B------:R-:W-:-:S06]  /*0b40*/  USHF.L.U32 UR4, UR4, 0x2, URZ ;  /* 0x0000000204047899 */ /* 0x000fcc00080006ff */
[----:B------:R-:W2:Y:S08]  /*0b50*/  LDC R23, c[0x0][0x394] ;  /* 0x0000e500ff177b82 */ /* 0x000eb00000000800 */
[----:B0-----:R-:W0:Y:S01]  /*0b60*/  LDC.64 R4, c[0x0][0x388] ;  /* 0x0000e200ff047b82 */ /* 0x001e220000000a00 */
[----:B-1----:R-:W-:-:S12]  /*0b70*/  ULEA UR5, UR6, UR5, 0x18 ;  /* 0x0000000506057291 */ /* 0x002fd8000f8ec0ff */
.L_x_24:
[C---:B------:R-:W-:Y:S01]  /*0b80*/  LEA R2, R0.reuse, UR5, 0x2 ;  /* 0x0000000500027c11 */ /* 0x040fe2000f8e10ff */
[----:B-12---:R-:W-:Y:S02]  /*0b90*/  IMAD R7, R23, UR8, R0 ;  /* 0x0000000817077c24 */ /* 0x006fe4000f8e0200 */
[----:B------:R-:W-:Y:S02]  /*0ba0*/  VIADD R0, R0, UR4 ;  /* 0x0000000400007c36 */ /* 0x000fe40008000000 */
[----:B------:R-:W-:Y:S01]  /*0bb0*/  VIADD R14, R2, UR4 ;  /* 0x00000004020e7c36 */ /* 0x000fe20008000000 */
[----:B------:R-:W1:Y:S01]  /*0bc0*/  LDS R15, [R2] ;  /* 0x00000000020f7984 */ /* 0x000e620000000800 */
[----:B0-----:R-:W-:-:S03]  /*0bd0*/  IMAD.WIDE R6, R7, 0x4, R4 ;  /* 0x0000000407067825 */ /* 0x001fc600078e0204 */
[----:B------:R-:W0:Y:S01]  /*0be0*/  LDS R17, [R2+UR4] ;  /* 0x0000000402117984 */ /* 0x000e220008000800 */
[----:B------:R-:W-:Y:S01]  /*0bf0*/  VIADD R16, R14, UR4 ;  /* 0x000000040e107c36 */ /* 0x000fe20008000000 */
[----:B------:R-:W-:Y:S02]  /*0c00*/  IADD3 R8, P0, PT, R6, UR4, RZ ;  /* 0x0000000406087c10 */ /* 0x000fe4000ff1e0ff */
[----:B------:R-:W2:Y:S03]  /*0c10*/  LDS R19, [R14+UR4] ;  /* 0x000000040e137984 */ /* 0x000ea60008000800 */
[----:B------:R-:W-:Y:S01]  /*0c20*/  IMAD.X R9, RZ, RZ, R7, P0 ;  /* 0x000000ffff097224 */ /* 0x000fe200000e0607 */
[----:B------:R-:W3:Y:S01]  /*0c30*/  LDS R21, [R16+UR4] ;  /* 0x0000000410157984 */ /* 0x000ee20008000800 */
[----:B------:R-:W-:-:S04]  /*0c40*/  IADD3 R10, P0, PT, R8, UR4, RZ ;  /* 0x00000004080a7c10 */ /* 0x000fc8000ff1e0ff */
[----:B------:R-:W-:Y:S02]  /*0c50*/  IADD3.X R11, PT, PT, RZ, R9, RZ, P0, !PT ;  /* 0x00000009ff0b7210 */ /* 0x000fe400007fe4ff */
[----:B------:R-:W-:-:S05]  /*0c60*/  IADD3 R12, P0, PT, R10, UR4, RZ ;  /* 0x000000040a0c7c10 */ /* 0x000fca000ff1e0ff */
[----:B------:R-:W-:Y:S01]  /*0c70*/  IMAD.X R13, RZ, RZ, R11, P0 ;  /* 0x000000ffff0d7224 */ /* 0x000fe200000e060b */
[----:B------:R-:W-:Y:S01]  /*0c80*/  ISETP.GE.AND P0, PT, R0, R3, PT ;  /* 0x000000030000720c */ /* 0x000fe20003f06270 */
[----:B-1----:R1:W-:Y:S04]  /*0c90*/  STG.E desc[UR10][R6.64], R15 ;  /* 0x0000000f06007986 */ /* 0x0023e8000c10190a */
[----:B0-----:R1:W-:Y:S04]  /*0ca0*/  STG.E desc[UR10][R8.64], R17 ;  /* 0x0000001108007986 */ /* 0x0013e8000c10190a */
[----:B--2---:R1:W-:Y:S04]  /*0cb0*/  STG.E desc[UR10][R10.64], R19 ;  /* 0x000000130a007986 */ /* 0x0043e8000c10190a */
[----:B---3--:R1:W-:Y:S01]  /*0cc0*/  STG.E desc[UR10][R12.64], R21 ;  /* 0x000000150c007986 */ /* 0x0083e2000c10190a */
[----:B------:R-:W-:Y:S05]  /*0cd0*/  @!P0 BRA `(.L_x_24) ;  /* 0xfffffffc00a88947 */ /* 0x000fea000383ffff */
[----:B------:R-:W-:Y:S05]  /*0ce0*/  EXIT ;  /* 0x000000000000794d */ /* 0x000fea0003800000 */
.L_x_25:
        /* <DEDUP_REMOVED lines=9> */
.L_x_27:


//--------------------- .nv.shared._Z10merge_passPKiPiii --------------------------
	.section	.nv.shared._Z10merge_passPKiPiii,"aw",@nobits
	.sectionflags	@""
	.align	16
	.zero		1024


//--------------------- .nv.shared.reserved.0     --------------------------
	.section	.nv.shared.reserved.0,"aw",@nobits
	.weak		__nv_reservedSMEM_offset_0_alias
	.size		__nv_reservedSMEM_offset_0_alias, 0, 64
	.other		__nv_reservedSMEM_offset_0_alias,@"STO_CUDA_RESERVED_SHARED STV_DEFAULT"
__nv_reservedSMEM_offset_0_alias:
	.zero		0
	.zero		64


//--------------------- .nv.shared._Z11sort_chunksPKiPiii --------------------------
	.section	.nv.shared._Z11sort_chunksPKiPiii,"aw",@nobits
	.sectionflags	@""
	.align	16
	.zero		1024


//--------------------- .nv.constant0._Z10merge_passPKiPiii --------------------------
	.section	.nv.constant0._Z10merge_passPKiPiii,"a",@progbits
	.sectionflags	@""
	.align	4
.nv.constant0._Z10merge_passPKiPiii:
	.zero		920


//--------------------- .nv.constant0._Z11sort_chunksPKiPiii --------------------------
	.section	.nv.constant0._Z11sort_chunksPKiPiii,"a",@progbits
	.sectionflags	@""
	.align	4
.nv.constant0._Z11sort_chunksPKiPiii:
	.zero		920


//--------------------- SYMBOLS --------------------------

	.type		.nv.reservedSmem.offset0,@object
	.size		.nv.reservedSmem.offset0,0x4
	.type		.nv.reservedSmem.cap,@object
	.size		.nv.reservedSmem.cap,0x4
